// auto-generated by cutlass_sweep.gemm — config: {"arch": "sm_90", "cluster_m": 2, "cluster_n": 1, "dtype": "e4m3", "dtype_b": "e4m3", "layout": "nt", "stages": 0, "tile_k": 64, "tile_m": 384, "tile_n": 16}
#include "cutlass/cutlass.h"
#include "cutlass/gemm/collective/collective_builder.hpp"
#include "cutlass/gemm/device/gemm_universal_adapter.h"
#include "cutlass/gemm/kernel/gemm_universal.hpp"
#include "cutlass/epilogue/collective/collective_builder.hpp"

using ElemA = cutlass::float_e4m3_t;
using ElemB = cutlass::float_e4m3_t;
using ElemCD = cutlass::float_e4m3_t;
using Acc  = float;
using TileShape    = cute::Shape<cute::_384, cute::_16, cute::_64>;
using ClusterShape = cute::Shape<cute::_2, cute::_1, cute::_1>;

using CollectiveEpilogue = typename cutlass::epilogue::collective::CollectiveBuilder<
    cutlass::arch::Sm90, cutlass::arch::OpClassTensorOp,
    TileShape, ClusterShape,
    cutlass::epilogue::collective::EpilogueTileAuto,
    Acc, Acc,
    ElemCD, cutlass::layout::RowMajor, 128 / cutlass::sizeof_bits<ElemCD>::value,
    ElemCD, cutlass::layout::RowMajor, 128 / cutlass::sizeof_bits<ElemCD>::value,
    cutlass::epilogue::collective::EpilogueScheduleAuto
  >::CollectiveOp;

using CollectiveMainloop = typename cutlass::gemm::collective::CollectiveBuilder<
    cutlass::arch::Sm90, cutlass::arch::OpClassTensorOp,
    ElemA, cutlass::layout::RowMajor, 128 / cutlass::sizeof_bits<ElemA>::value,
    ElemB, cutlass::layout::ColumnMajor, 128 / cutlass::sizeof_bits<ElemB>::value,
    Acc,
    TileShape, ClusterShape,
    cutlass::gemm::collective::StageCountAutoCarveout<static_cast<int>(sizeof(typename CollectiveEpilogue::SharedStorage))>,
    cutlass::gemm::collective::KernelScheduleAuto
  >::CollectiveOp;

using GemmKernel = cutlass::gemm::kernel::GemmUniversal<
    cute::Shape<int,int,int,int>,
    CollectiveMainloop,
    CollectiveEpilogue
>;
using Gemm = cutlass::gemm::device::GemmUniversalAdapter<GemmKernel>;

// Force the device kernel symbol into the cubin without needing a host main.
auto* _anchor = &cutlass::device_kernel<GemmKernel>;


// ===== COMPILED SASS (sm_90a) =====

	.target	sm_90a

	.elftype	@"ET_EXEC"


//--------------------- .note.nv.tkinfo           --------------------------
	.section	.note.nv.tkinfo,"",@"SHT_NOTE"
	.sectionflags	@"SHF_NOTE_NV_TKINFO"
	.tkinfo
        /*0018*/ 	.word	0x00000002
        /*0030*/ 	.string	""
        /*0030*/ 	.string	"ptxas"
        /*0030*/ 	.string	"Cuda compilation tools, release 13.0, V13.0.88"
        /*0030*/ 	.string	"Build cuda_13.0.r13.0/compiler.36424714_0"
        /*0030*/ 	.string	"-arch sm_90a -m 64 "



//--------------------- .note.nv.cuinfo           --------------------------
	.section	.note.nv.cuinfo,"",@"SHT_NOTE"
	.sectionflags	@"SHF_NOTE_NV_CUINFO"
        /*0018*/ 	.short	0x0002
        /*001a*/ 	.short	0x005a
        /*001c*/ 	.short	0x0082
	.zero		2


//--------------------- .nv.info                  --------------------------
	.section	.nv.info,"",@"SHT_CUDA_INFO"
	.align	4


	//----- nvinfo : EIATTR_REGCOUNT
	.align		4
        /*0000*/ 	.byte	0x04, 0x2f
        /*0002*/ 	.short	(.L_12 - .L_11)
	.align		4
.L_11:
        /*0004*/ 	.word	index@(_ZN7cutlass13device_kernelINS_4gemm6kernel13GemmUniversalIN4cute5tupleIJiiiiEEENS1_10collective13CollectiveMmaINS1_37MainloopSm90TmaGmmaWarpSpecializedFP8ILi9ENS5_IJNS4_1CILi2EEENSA_ILi1EEESC_EEENS1_35KernelTmaWarpSpecializedCooperativeEEENS5_IJNSA_ILi384EEENSA_ILi16EEENSA_ILi64EEEEEENS_12float_e4m3_tENS5_IJlSC_lEEESK_SL_NS4_8TiledMMAINS4_8MMA_AtomIJNS4_4SM904GMMA30MMA_64x16x32_F32E4M3E4M3_SS_TNILNSP_7ScaleInE1ELSR_1EEEEEENS4_6LayoutISD_NS5_IJSC_NSA_ILi0EEESV_EEEEENS5_IJNS4_10UnderscoreESY_SY_EEEEENS4_13SM90_TMA_LOADENS4_14ComposedLayoutINS4_7SwizzleILi2ELi4ELi3EEENS4_18smem_ptr_flag_bitsILi8EEENSU_INS5_IJNSA_ILi8EEESI_EEENS5_IJSI_SC_EEEEEEEvNS4_8identityENS4_23SM90_TMA_LOAD_MULTICASTES1B_vS1C_EENS_8epilogue10collective6detail29Sm90TmaWarpSpecializedAdapterINS1G_15DefaultEpilogueISK_SL_SL_NS1F_6thread17LinearCombinationISK_Li1EffLNS1K_9ScaleType4KindE0ELNS_15FloatRoundStyleE2ESK_EENS1_15EpilogueDefaultEEEEEvvEEEEvNT_6ParamsE)
        /*0008*/ 	.word	0x000000a8


	//----- nvinfo : EIATTR_FRAME_SIZE
	.align		4
.L_12:
        /*000c*/ 	.byte	0x04, 0x11
        /*000e*/ 	.short	(.L_14 - .L_13)
	.align		4
.L_13:
        /*0010*/ 	.word	index@(_ZN7cutlass13device_kernelINS_4gemm6kernel13GemmUniversalIN4cute5tupleIJiiiiEEENS1_10collective13CollectiveMmaINS1_37MainloopSm90TmaGmmaWarpSpecializedFP8ILi9ENS5_IJNS4_1CILi2EEENSA_ILi1EEESC_EEENS1_35KernelTmaWarpSpecializedCooperativeEEENS5_IJNSA_ILi384EEENSA_ILi16EEENSA_ILi64EEEEEENS_12float_e4m3_tENS5_IJlSC_lEEESK_SL_NS4_8TiledMMAINS4_8MMA_AtomIJNS4_4SM904GMMA30MMA_64x16x32_F32E4M3E4M3_SS_TNILNSP_7ScaleInE1ELSR_1EEEEEENS4_6LayoutISD_NS5_IJSC_NSA_ILi0EEESV_EEEEENS5_IJNS4_10UnderscoreESY_SY_EEEEENS4_13SM90_TMA_LOADENS4_14ComposedLayoutINS4_7SwizzleILi2ELi4ELi3EEENS4_18smem_ptr_flag_bitsILi8EEENSU_INS5_IJNSA_ILi8EEESI_EEENS5_IJSI_SC_EEEEEEEvNS4_8identityENS4_23SM90_TMA_LOAD_MULTICASTES1B_vS1C_EENS_8epilogue10collective6detail29Sm90TmaWarpSpecializedAdapterINS1G_15DefaultEpilogueISK_SL_SL_NS1F_6thread17LinearCombinationISK_Li1EffLNS1K_9ScaleType4KindE0ELNS_15FloatRoundStyleE2ESK_EENS1_15EpilogueDefaultEEEEEvvEEEEvNT_6ParamsE)
        /*0014*/ 	.word	0x00000000


	//----- nvinfo : EIATTR_MIN_STACK_SIZE
	.align		4
.L_14:
        /*0018*/ 	.byte	0x04, 0x12
        /*001a*/ 	.short	(.L_16 - .L_15)
	.align		4
.L_15:
        /*001c*/ 	.word	index@(_ZN7cutlass13device_kernelINS_4gemm6kernel13GemmUniversalIN4cute5tupleIJiiiiEEENS1_10collective13CollectiveMmaINS1_37MainloopSm90TmaGmmaWarpSpecializedFP8ILi9ENS5_IJNS4_1CILi2EEENSA_ILi1EEESC_EEENS1_35KernelTmaWarpSpecializedCooperativeEEENS5_IJNSA_ILi384EEENSA_ILi16EEENSA_ILi64EEEEEENS_12float_e4m3_tENS5_IJlSC_lEEESK_SL_NS4_8TiledMMAINS4_8MMA_AtomIJNS4_4SM904GMMA30MMA_64x16x32_F32E4M3E4M3_SS_TNILNSP_7ScaleInE1ELSR_1EEEEEENS4_6LayoutISD_NS5_IJSC_NSA_ILi0EEESV_EEEEENS5_IJNS4_10UnderscoreESY_SY_EEEEENS4_13SM90_TMA_LOADENS4_14ComposedLayoutINS4_7SwizzleILi2ELi4ELi3EEENS4_18smem_ptr_flag_bitsILi8EEENSU_INS5_IJNSA_ILi8EEESI_EEENS5_IJSI_SC_EEEEEEEvNS4_8identityENS4_23SM90_TMA_LOAD_MULTICASTES1B_vS1C_EENS_8epilogue10collective6detail29Sm90TmaWarpSpecializedAdapterINS1G_15DefaultEpilogueISK_SL_SL_NS1F_6thread17LinearCombinationISK_Li1EffLNS1K_9ScaleType4KindE0ELNS_15FloatRoundStyleE2ESK_EENS1_15EpilogueDefaultEEEEEvvEEEEvNT_6ParamsE)
        /*0020*/ 	.word	0x00000000
.L_16:


//--------------------- .nv.compat                --------------------------
	.section	.nv.compat,"",@"SHT_CUDA_COMPAT_INFO"
	.align	4
        /*0000*/ 	.byte	0x02, 0x09, 0x01, 0x00, 0x02, 0x02, 0x04, 0x00, 0x02, 0x05, 0x05, 0x00, 0x03, 0x07, 0x01, 0x01
        /*0010*/ 	.byte	0x02, 0x03, 0x01, 0x00, 0x02, 0x06, 0x01, 0x00, 0x04, 0x0b, 0x08, 0x00, 0x00, 0x00, 0x00, 0x00
        /*0020*/ 	.byte	0x00, 0x00, 0x00, 0x00


//--------------------- .nv.info._ZN7cutlass13device_kernelINS_4gemm6kernel13GemmUniversalIN4cute5tupleIJiiiiEEENS1_10collective13CollectiveMmaINS1_37MainloopSm90TmaGmmaWarpSpecializedFP8ILi9ENS5_IJNS4_1CILi2EEENSA_ILi1EEESC_EEENS1_35KernelTmaWarpSpecializedCooperativeEEENS5_IJNSA_ILi384EEENSA_ILi16EEENSA_ILi64EEEEEENS_12float_e4m3_tENS5_IJlSC_lEEESK_SL_NS4_8TiledMMAINS4_8MMA_AtomIJNS4_4SM904GMMA30MMA_64x16x32_F32E4M3E4M3_SS_TNILNSP_7ScaleInE1ELSR_1EEEEEENS4_6LayoutISD_NS5_IJSC_NSA_ILi0EEESV_EEEEENS5_IJNS4_10UnderscoreESY_SY_EEEEENS4_13SM90_TMA_LOADENS4_14ComposedLayoutINS4_7SwizzleILi2ELi4ELi3EEENS4_18smem_ptr_flag_bitsILi8EEENSU_INS5_IJNSA_ILi8EEESI_EEENS5_IJSI_SC_EEEEEEEvNS4_8identityENS4_23SM90_TMA_LOAD_MULTICASTES1B_vS1C_EENS_8epilogue10collective6detail29Sm90TmaWarpSpecializedAdapterINS1G_15DefaultEpilogueISK_SL_SL_NS1F_6thread17LinearCombinationISK_Li1EffLNS1K_9ScaleType4KindE0ELNS_15FloatRoundStyleE2ESK_EENS1_15EpilogueDefaultEEEEEvvEEEEvNT_6ParamsE --------------------------
	.section	.nv.info._ZN7cutlass13device_kernelINS_4gemm6kernel13GemmUniversalIN4cute5tupleIJiiiiEEENS1_10collective13CollectiveMmaINS1_37MainloopSm90TmaGmmaWarpSpecializedFP8ILi9ENS5_IJNS4_1CILi2EEENSA_ILi1EEESC_EEENS1_35KernelTmaWarpSpecializedCooperativeEEENS5_IJNSA_ILi384EEENSA_ILi16EEENSA_ILi64EEEEEENS_12float_e4m3_tENS5_IJlSC_lEEESK_SL_NS4_8TiledMMAINS4_8MMA_AtomIJNS4_4SM904GMMA30MMA_64x16x32_F32E4M3E4M3_SS_TNILNSP_7ScaleInE1ELSR_1EEEEEENS4_6LayoutISD_NS5_IJSC_NSA_ILi0EEESV_EEEEENS5_IJNS4_10UnderscoreESY_SY_EEEEENS4_13SM90_TMA_LOADENS4_14ComposedLayoutINS4_7SwizzleILi2ELi4ELi3EEENS4_18smem_ptr_flag_bitsILi8EEENSU_INS5_IJNSA_ILi8EEESI_EEENS5_IJSI_SC_EEEEEEEvNS4_8identityENS4_23SM90_TMA_LOAD_MULTICASTES1B_vS1C_EENS_8epilogue10collective6detail29Sm90TmaWarpSpecializedAdapterINS1G_15DefaultEpilogueISK_SL_SL_NS1F_6thread17LinearCombinationISK_Li1EffLNS1K_9ScaleType4KindE0ELNS_15FloatRoundStyleE2ESK_EENS1_15EpilogueDefaultEEEEEvvEEEEvNT_6ParamsE,"",@"SHT_CUDA_INFO"
	.sectionflags	@""
	.align	4


	//----- nvinfo : EIATTR_CUDA_API_VERSION
	.align		4
        /*0000*/ 	.byte	0x04, 0x37
        /*0002*/ 	.short	(.L_18 - .L_17)
.L_17:
        /*0004*/ 	.word	0x00000082


	//----- nvinfo : EIATTR_KPARAM_INFO
	.align		4
.L_18:
        /*0008*/ 	.byte	0x04, 0x17
        /*000a*/ 	.short	(.L_20 - .L_19)
.L_19:
        /*000c*/ 	.word	0x00000000
        /*0010*/ 	.short	0x0000
        /*0012*/ 	.short	0x0070
        /*0014*/ 	.byte	0x00, 0xf0, 0x01, 0x10


	//----- nvinfo : EIATTR_SPARSE_MMA_MASK
	.align		4
.L_20:
        /*0018*/ 	.byte	0x03, 0x50
        /*001a*/ 	.short	0x0000


	//----- nvinfo : EIATTR_MAXREG_COUNT
	.align		4
        /*001c*/ 	.byte	0x03, 0x1b
        /*001e*/ 	.short	0x00a8


	//----- nvinfo : EIATTR_NUM_BARRIERS
	.align		4
        /*0020*/ 	.byte	0x02, 0x4c
        /*0022*/ 	.byte	0x01
	.zero		1


	//----- nvinfo : EIATTR_MERCURY_ISA_VERSION
	.align		4
        /*0024*/ 	.byte	0x03, 0x5f
        /*0026*/ 	.short	0x0101


	//----- nvinfo : EIATTR_INT_WARP_WIDE_INSTR_OFFSETS
	.align		4
        /*0028*/ 	.byte	0x04, 0x31
        /*002a*/ 	.short	(.L_22 - .L_21)


	//   ....[0]....
.L_21:
        /*002c*/ 	.word	0x00000520


	//   ....[1]....
        /*0030*/ 	.word	0x000005c0


	//   ....[2]....
        /*0034*/ 	.word	0x00000710


	//----- nvinfo : EIATTR_COOP_GROUP_MASK_REGIDS
	.align		4
.L_22:
        /*0038*/ 	.byte	0x04, 0x29
        /*003a*/ 	.short	(.L_24 - .L_23)


	//   ....[0]....
.L_23:
        /*003c*/ 	.word	0xffffffff


	//   ....[1]....
        /*0040*/ 	.word	0xffffffff


	//   ....[2]....
        /*0044*/ 	.word	0xffffffff


	//   ....[3]....
        /*0048*/ 	.word	0xffffffff


	//   ....[4]....
        /*004c*/ 	.word	0xffffffff


	//   ....[5]....
        /*0050*/ 	.word	0xffffffff


	//----- nvinfo : EIATTR_COOP_GROUP_INSTR_OFFSETS
	.align		4
.L_24:
        /*0054*/ 	.byte	0x04, 0x28
        /*0056*/ 	.short	(.L_26 - .L_25)


	//   ....[0]....
.L_25:
        /*0058*/ 	.word	0x00000060


	//   ....[1]....
        /*005c*/ 	.word	0x00000070


	//   ....[2]....
        /*0060*/ 	.word	0x00000130


	//   ....[3]....
        /*0064*/ 	.word	0x000003a0


	//   ....[4]....
        /*0068*/ 	.word	0x000008c0


	//   ....[5]....
        /*006c*/ 	.word	0x000013d0


	//----- nvinfo : EIATTR_REG_RECONFIG
	.align		4
.L_26:
        /*0070*/ 	.byte	0x01, 0x54
	.zero		2


	//----- nvinfo : EIATTR_MBARRIER_INSTR_OFFSETS
	.align		4
        /*0074*/ 	.byte	0x04, 0x39
        /*0076*/ 	.short	(.L_28 - .L_27)


	//   ....[0]....
.L_27:
        /*0078*/ 	.word	0x00000250
        /*007c*/ 	.word	0x000000ff
        /*0080*/ 	.word	0x00000000
        /*0084*/ 	.short	0x0100
        /*0086*/ 	.byte	0x08
	.zero		1


	//   ....[1]....
        /*0088*/ 	.word	0x00000260
        /*008c*/ 	.word	0x000000ff
        /*0090*/ 	.word	0x00000048
        /*0094*/ 	.short	0x0100
        /*0096*/ 	.byte	0x08
	.zero		1


	//   ....[2]....
        /*0098*/ 	.word	0x00000270
        /*009c*/ 	.word	0x000000ff
        /*00a0*/ 	.word	0x00000008
        /*00a4*/ 	.short	0x0100
        /*00a6*/ 	.byte	0x08
	.zero		1


	//   ....[3]....
        /*00a8*/ 	.word	0x00000280
        /*00ac*/ 	.word	0x000000ff
        /*00b0*/ 	.word	0x00000050
        /*00b4*/ 	.short	0x0100
        /*00b6*/ 	.byte	0x08
	.zero		1


	//   ....[4]....
        /*00b8*/ 	.word	0x00000290
        /*00bc*/ 	.word	0x000000ff
        /*00c0*/ 	.word	0x00000010
        /*00c4*/ 	.short	0x0100
        /*00c6*/ 	.byte	0x08
	.zero		1


	//   ....[5]....
        /*00c8*/ 	.word	0x000002a0
        /*00cc*/ 	.word	0x000000ff
        /*00d0*/ 	.word	0x00000058
        /*00d4*/ 	.short	0x0100
        /*00d6*/ 	.byte	0x08
	.zero		1


	//   ....[6]....
        /*00d8*/ 	.word	0x000002b0
        /*00dc*/ 	.word	0x000000ff
        /*00e0*/ 	.word	0x00000018
        /*00e4*/ 	.short	0x0100
        /*00e6*/ 	.byte	0x08
	.zero		1


	//   ....[7]....
        /*00e8*/ 	.word	0x000002c0
        /*00ec*/ 	.word	0x000000ff
        /*00f0*/ 	.word	0x00000060
        /*00f4*/ 	.short	0x0100
        /*00f6*/ 	.byte	0x08
	.zero		1


	//   ....[8]....
        /*00f8*/ 	.word	0x000002d0
        /*00fc*/ 	.word	0x000000ff
        /*0100*/ 	.word	0x00000020
        /*0104*/ 	.short	0x0100
        /*0106*/ 	.byte	0x08
	.zero		1


	//   ....[9]....
        /*0108*/ 	.word	0x000002e0
        /*010c*/ 	.word	0x000000ff
        /*0110*/ 	.word	0x00000068
        /*0114*/ 	.short	0x0100
        /*0116*/ 	.byte	0x08
	.zero		1


	//   ....[10]....
        /*0118*/ 	.word	0x000002f0
        /*011c*/ 	.word	0x000000ff
        /*0120*/ 	.word	0x00000028
        /*0124*/ 	.short	0x0100
        /*0126*/ 	.byte	0x08
	.zero		1


	//   ....[11]....
        /*0128*/ 	.word	0x00000300
        /*012c*/ 	.word	0x000000ff
        /*0130*/ 	.word	0x00000070
        /*0134*/ 	.short	0x0100
        /*0136*/ 	.byte	0x08
	.zero		1


	//   ....[12]....
        /*0138*/ 	.word	0x00000310
        /*013c*/ 	.word	0x000000ff
        /*0140*/ 	.word	0x00000030
        /*0144*/ 	.short	0x0100
        /*0146*/ 	.byte	0x08
	.zero		1


	//   ....[13]....
        /*0148*/ 	.word	0x00000320
        /*014c*/ 	.word	0x000000ff
        /*0150*/ 	.word	0x00000078
        /*0154*/ 	.short	0x0100
        /*0156*/ 	.byte	0x08
	.zero		1


	//   ....[14]....
        /*0158*/ 	.word	0x00000330
        /*015c*/ 	.word	0x000000ff
        /*0160*/ 	.word	0x00000038
        /*0164*/ 	.short	0x0100
        /*0166*/ 	.byte	0x08
	.zero		1


	//   ....[15]....
        /*0168*/ 	.word	0x00000340
        /*016c*/ 	.word	0x000000ff
        /*0170*/ 	.word	0x00000080
        /*0174*/ 	.short	0x0100
        /*0176*/ 	.byte	0x08
	.zero		1


	//   ....[16]....
        /*0178*/ 	.word	0x00000350
        /*017c*/ 	.word	0x000000ff
        /*0180*/ 	.word	0x00000040
        /*0184*/ 	.short	0x0100
        /*0186*/ 	.byte	0x08
	.zero		1


	//   ....[17]....
        /*0188*/ 	.word	0x00000360
        /*018c*/ 	.word	0x000000ff
        /*0190*/ 	.word	0x00000088
        /*0194*/ 	.short	0x0100
        /*0196*/ 	.byte	0x08
	.zero		1


	//   ....[18]....
        /*0198*/ 	.word	0x000007b0
        /*019c*/ 	.word	0x000000ff
        /*01a0*/ 	.word	0x000000a0
        /*01a4*/ 	.short	0x0100
        /*01a6*/ 	.byte	0x06
	.zero		1


	//   ....[19]....
        /*01a8*/ 	.word	0x00000850
        /*01ac*/ 	.word	0x000000ff
        /*01b0*/ 	.word	0x000000a8
        /*01b4*/ 	.short	0x0100
        /*01b6*/ 	.byte	0x06
	.zero		1


	//   ....[20]....
        /*01b8*/ 	.word	0x00001690
        /*01bc*/ 	.word	0x000000ff
        /*01c0*/ 	.word	0x00000000
        /*01c4*/ 	.short	0x010a
        /*01c6*/ 	.byte	0x06
	.zero		1


	//   ....[21]....
        /*01c8*/ 	.word	0x000016d0
        /*01cc*/ 	.word	0x000000ff
        /*01d0*/ 	.word	0x00000000
        /*01d4*/ 	.short	0x010a
        /*01d6*/ 	.byte	0x06
	.zero		1


	//   ....[22]....
        /*01d8*/ 	.word	0x00001d50
        /*01dc*/ 	.word	0x000000ff
        /*01e0*/ 	.word	0x00000000
        /*01e4*/ 	.short	0x010a
        /*01e6*/ 	.byte	0x0c
	.zero		1


	//   ....[23]....
        /*01e8*/ 	.word	0x00001d90
        /*01ec*/ 	.word	0x000000ff
        /*01f0*/ 	.word	0x00000000
        /*01f4*/ 	.short	0x010a
        /*01f6*/ 	.byte	0x0c
	.zero		1


	//   ....[24]....
        /*01f8*/ 	.word	0x00002250
        /*01fc*/ 	.word	0x00000043
        /*0200*/ 	.word	0x00000000
        /*0204*/ 	.short	0x0101
        /*0206*/ 	.byte	0x3f
	.zero		1


	//   ....[25]....
        /*0208*/ 	.word	0x00002670
        /*020c*/ 	.word	0x00000013
        /*0210*/ 	.word	0x00000000
        /*0214*/ 	.short	0x0101
        /*0216*/ 	.byte	0x3f
	.zero		1


	//   ....[26]....
        /*0218*/ 	.word	0x00005fb0
        /*021c*/ 	.word	0x00000014
        /*0220*/ 	.word	0x00000048
        /*0224*/ 	.short	0x010a
        /*0226*/ 	.byte	0x3f
	.zero		1


	//   ....[27]....
        /*0228*/ 	.word	0x00006310
        /*022c*/ 	.word	0x00000004
        /*0230*/ 	.word	0x000000a8
        /*0234*/ 	.short	0x0101
        /*0236*/ 	.byte	0x3f
	.zero		1


	//   ....[28]....
        /*0238*/ 	.word	0x00006a70
        /*023c*/ 	.word	0x00000007
        /*0240*/ 	.word	0x00000000
        /*0244*/ 	.short	0x010a
        /*0246*/ 	.byte	0x3f
	.zero		1


	//   ....[29]....
        /*0248*/ 	.word	0x00006af0
        /*024c*/ 	.word	0x00000009
        /*0250*/ 	.word	0x00000000
        /*0254*/ 	.short	0x010a
        /*0256*/ 	.byte	0x3f
	.zero		1


	//   ....[30]....
        /*0258*/ 	.word	0x00006b80
        /*025c*/ 	.word	0x00000006
        /*0260*/ 	.word	0x00000000
        /*0264*/ 	.short	0x010a
        /*0266*/ 	.byte	0x3f
	.zero		1


	//   ....[31]....
        /*0268*/ 	.word	0x00006c10
        /*026c*/ 	.word	0x00000009
        /*0270*/ 	.word	0x00000000
        /*0274*/ 	.short	0x010a
        /*0276*/ 	.byte	0x3f
	.zero		1


	//   ....[32]....
        /*0278*/ 	.word	0x00006ca0
        /*027c*/ 	.word	0x00000006
        /*0280*/ 	.word	0x00000000
        /*0284*/ 	.short	0x010a
        /*0286*/ 	.byte	0x3f
	.zero		1


	//   ....[33]....
        /*0288*/ 	.word	0x00006d30
        /*028c*/ 	.word	0x00000009
        /*0290*/ 	.word	0x00000000
        /*0294*/ 	.short	0x010a
        /*0296*/ 	.byte	0x3f
	.zero		1


	//   ....[34]....
        /*0298*/ 	.word	0x00006dc0
        /*029c*/ 	.word	0x00000006
        /*02a0*/ 	.word	0x00000000
        /*02a4*/ 	.short	0x010a
        /*02a6*/ 	.byte	0x3f
	.zero		1


	//   ....[35]....
        /*02a8*/ 	.word	0x00006e50
        /*02ac*/ 	.word	0x00000009
        /*02b0*/ 	.word	0x00000000
        /*02b4*/ 	.short	0x010a
        /*02b6*/ 	.byte	0x3f
	.zero		1


	//   ....[36]....
        /*02b8*/ 	.word	0x00006ee0
        /*02bc*/ 	.word	0x00000003
        /*02c0*/ 	.word	0x00000000
        /*02c4*/ 	.short	0x010a
        /*02c6*/ 	.byte	0x3f
	.zero		1


	//   ....[37]....
        /*02c8*/ 	.word	0x00006f50
        /*02cc*/ 	.word	0x00000011
        /*02d0*/ 	.word	0x00000000
        /*02d4*/ 	.short	0x010a
        /*02d6*/ 	.byte	0x3f
	.zero		1


	//   ....[38]....
        /*02d8*/ 	.word	0x00006fb0
        /*02dc*/ 	.word	0x00000046
        /*02e0*/ 	.word	0x00000000
        /*02e4*/ 	.short	0x010a
        /*02e6*/ 	.byte	0x3f
	.zero		1


	//   ....[39]....
        /*02e8*/ 	.word	0x00007080
        /*02ec*/ 	.word	0x00000014
        /*02f0*/ 	.word	0x00000048
        /*02f4*/ 	.short	0x010a
        /*02f6*/ 	.byte	0x3f
	.zero		1


	//   ....[40]....
        /*02f8*/ 	.word	0x00007150
        /*02fc*/ 	.word	0x00000007
        /*0300*/ 	.word	0x00000000
        /*0304*/ 	.short	0x010a
        /*0306*/ 	.byte	0x3f
	.zero		1


	//   ....[41]....
        /*0308*/ 	.word	0x000071a0
        /*030c*/ 	.word	0x00000009
        /*0310*/ 	.word	0x00000000
        /*0314*/ 	.short	0x010a
        /*0316*/ 	.byte	0x3f
	.zero		1


	//   ....[42]....
        /*0318*/ 	.word	0x000071f0
        /*031c*/ 	.word	0x00000006
        /*0320*/ 	.word	0x00000000
        /*0324*/ 	.short	0x010a
        /*0326*/ 	.byte	0x3f
	.zero		1


	//   ....[43]....
        /*0328*/ 	.word	0x00007240
        /*032c*/ 	.word	0x00000009
        /*0330*/ 	.word	0x00000000
        /*0334*/ 	.short	0x010a
        /*0336*/ 	.byte	0x3f
	.zero		1


	//   ....[44]....
        /*0338*/ 	.word	0x00007290
        /*033c*/ 	.word	0x00000006
        /*0340*/ 	.word	0x00000000
        /*0344*/ 	.short	0x010a
        /*0346*/ 	.byte	0x3f
	.zero		1


	//   ....[45]....
        /*0348*/ 	.word	0x000072e0
        /*034c*/ 	.word	0x00000009
        /*0350*/ 	.word	0x00000000
        /*0354*/ 	.short	0x010a
        /*0356*/ 	.byte	0x3f
	.zero		1


	//   ....[46]....
        /*0358*/ 	.word	0x00007330
        /*035c*/ 	.word	0x00000006
        /*0360*/ 	.word	0x00000000
        /*0364*/ 	.short	0x010a
        /*0366*/ 	.byte	0x3f
	.zero		1


	//   ....[47]....
        /*0368*/ 	.word	0x00007380
        /*036c*/ 	.word	0x00000009
        /*0370*/ 	.word	0x00000000
        /*0374*/ 	.short	0x010a
        /*0376*/ 	.byte	0x3f
	.zero		1


	//----- nvinfo : EIATTR_NUM_MBARRIERS
	.align		4
.L_28:
        /*0378*/ 	.byte	0x03, 0x38
        /*037a*/ 	.short	0x0014


	//----- nvinfo : EIATTR_EXIT_INSTR_OFFSETS
	.align		4
        /*037c*/ 	.byte	0x04, 0x1c
        /*037e*/ 	.short	(.L_30 - .L_29)


	//   ....[0]....
.L_29:
        /*0380*/ 	.word	0x00000a40


	//   ....[1]....
        /*0384*/ 	.word	0x00001230


	//   ....[2]....
        /*0388*/ 	.word	0x000056b0


	//   ....[3]....
        /*038c*/ 	.word	0x00005c20


	//   ....[4]....
        /*0390*/ 	.word	0x00006f30


	//----- nvinfo : EIATTR_MAX_THREADS
	.align		4
.L_30:
        /*0394*/ 	.byte	0x04, 0x05
        /*0396*/ 	.short	(.L_32 - .L_31)
.L_31:
        /*0398*/ 	.word	0x00000180
        /*039c*/ 	.word	0x00000001
        /*03a0*/ 	.word	0x00000001


	//----- nvinfo : EIATTR_CRS_STACK_SIZE
	.align		4
.L_32:
        /*03a4*/ 	.byte	0x04, 0x1e
        /*03a6*/ 	.short	(.L_34 - .L_33)
.L_33:
        /*03a8*/ 	.word	0x00000000


	//----- nvinfo : EIATTR_CBANK_PARAM_SIZE
	.align		4
.L_34:
        /*03ac*/ 	.byte	0x03, 0x19
        /*03ae*/ 	.short	0x0470


	//----- nvinfo : EIATTR_PARAM_CBANK
	.align		4
        /*03b0*/ 	.byte	0x04, 0x0a
        /*03b2*/ 	.short	(.L_36 - .L_35)
	.align		4
.L_35:
        /*03b4*/ 	.word	index@(.nv.constant0._ZN7cutlass13device_kernelINS_4gemm6kernel13GemmUniversalIN4cute5tupleIJiiiiEEENS1_10collective13CollectiveMmaINS1_37MainloopSm90TmaGmmaWarpSpecializedFP8ILi9ENS5_IJNS4_1CILi2EEENSA_ILi1EEESC_EEENS1_35KernelTmaWarpSpecializedCooperativeEEENS5_IJNSA_ILi384EEENSA_ILi16EEENSA_ILi64EEEEEENS_12float_e4m3_tENS5_IJlSC_lEEESK_SL_NS4_8TiledMMAINS4_8MMA_AtomIJNS4_4SM904GMMA30MMA_64x16x32_F32E4M3E4M3_SS_TNILNSP_7ScaleInE1ELSR_1EEEEEENS4_6LayoutISD_NS5_IJSC_NSA_ILi0EEESV_EEEEENS5_IJNS4_10UnderscoreESY_SY_EEEEENS4_13SM90_TMA_LOADENS4_14ComposedLayoutINS4_7SwizzleILi2ELi4ELi3EEENS4_18smem_ptr_flag_bitsILi8EEENSU_INS5_IJNSA_ILi8EEESI_EEENS5_IJSI_SC_EEEEEEEvNS4_8identityENS4_23SM90_TMA_LOAD_MULTICASTES1B_vS1C_EENS_8epilogue10collective6detail29Sm90TmaWarpSpecializedAdapterINS1G_15DefaultEpilogueISK_SL_SL_NS1F_6thread17LinearCombinationISK_Li1EffLNS1K_9ScaleType4KindE0ELNS_15FloatRoundStyleE2ESK_EENS1_15EpilogueDefaultEEEEEvvEEEEvNT_6ParamsE)
        /*03b8*/ 	.short	0x0210
        /*03ba*/ 	.short	0x0470


	//----- nvinfo : EIATTR_SW_WAR
	.align		4
.L_36:
        /*03bc*/ 	.byte	0x04, 0x36
        /*03be*/ 	.short	(.L_38 - .L_37)
.L_37:
        /*03c0*/ 	.word	0x00000008
.L_38:


//--------------------- .nv.callgraph             --------------------------
	.section	.nv.callgraph,"",@"SHT_CUDA_CALLGRAPH"
	.align	4
	.sectionentsize	8
	.align		4
        /*0000*/ 	.word	0x00000000
	.align		4
        /*0004*/ 	.word	0xffffffff
	.align		4
        /*0008*/ 	.word	0x00000000
	.align		4
        /*000c*/ 	.word	0xfffffffe
	.align		4
        /*0010*/ 	.word	0x00000000
	.align		4
        /*0014*/ 	.word	0xfffffffd
	.align		4
        /*0018*/ 	.word	0x00000000
	.align		4
        /*001c*/ 	.word	0xfffffffc


//--------------------- .nv.constant4             --------------------------
	.section	.nv.constant4,"a",@progbits
	.align	8
	.align		8
.nv.constant4:
        /*0000*/ 	.dword	_ZN40_INTERNAL_27acb62e_4_k_cu_19ba2fd2_114374cuda3std3__45__cpo5beginE
	.align		8
        /*0008*/ 	.dword	_ZN40_INTERNAL_27acb62e_4_k_cu_19ba2fd2_114374cuda3std3__45__cpo3endE
	.align		8
        /*0010*/ 	.dword	_ZN40_INTERNAL_27acb62e_4_k_cu_19ba2fd2_114374cuda3std3__45__cpo6cbeginE
	.align		8
        /*0018*/ 	.dword	_ZN40_INTERNAL_27acb62e_4_k_cu_19ba2fd2_114374cuda3std3__45__cpo4cendE
	.align		8
        /*0020*/ 	.dword	_ZN40_INTERNAL_27acb62e_4_k_cu_19ba2fd2_114374cuda3std3__442_GLOBAL__N__27acb62e_4_k_cu_19ba2fd2_114376ignoreE
	.align		8
        /*0028*/ 	.dword	_ZN40_INTERNAL_27acb62e_4_k_cu_19ba2fd2_114374cuda3std3__419piecewise_constructE
	.align		8
        /*0030*/ 	.dword	_ZN40_INTERNAL_27acb62e_4_k_cu_19ba2fd2_114374cuda3std3__48in_placeE
	.align		8
        /*0038*/ 	.dword	_ZN40_INTERNAL_27acb62e_4_k_cu_19ba2fd2_114374cuda3std6ranges3__45__cpo4swapE
	.align		8
        /*0040*/ 	.dword	_ZN40_INTERNAL_27acb62e_4_k_cu_19ba2fd2_114374cuda3std6ranges3__45__cpo9iter_moveE
	.align		8
        /*0048*/ 	.dword	_ZN40_INTERNAL_27acb62e_4_k_cu_19ba2fd2_114374cute7productE
	.align		8
        /*0050*/ 	.dword	_ZN40_INTERNAL_27acb62e_4_k_cu_19ba2fd2_114374cute1_E


//--------------------- .text._ZN7cutlass13device_kernelINS_4gemm6kernel13GemmUniversalIN4cute5tupleIJiiiiEEENS1_10collective13CollectiveMmaINS1_37MainloopSm90TmaGmmaWarpSpecializedFP8ILi9ENS5_IJNS4_1CILi2EEENSA_ILi1EEESC_EEENS1_35KernelTmaWarpSpecializedCooperativeEEENS5_IJNSA_ILi384EEENSA_ILi16EEENSA_ILi64EEEEEENS_12float_e4m3_tENS5_IJlSC_lEEESK_SL_NS4_8TiledMMAINS4_8MMA_AtomIJNS4_4SM904GMMA30MMA_64x16x32_F32E4M3E4M3_SS_TNILNSP_7ScaleInE1ELSR_1EEEEEENS4_6LayoutISD_NS5_IJSC_NSA_ILi0EEESV_EEEEENS5_IJNS4_10UnderscoreESY_SY_EEEEENS4_13SM90_TMA_LOADENS4_14ComposedLayoutINS4_7SwizzleILi2ELi4ELi3EEENS4_18smem_ptr_flag_bitsILi8EEENSU_INS5_IJNSA_ILi8EEESI_EEENS5_IJSI_SC_EEEEEEEvNS4_8identityENS4_23SM90_TMA_LOAD_MULTICASTES1B_vS1C_EENS_8epilogue10collective6detail29Sm90TmaWarpSpecializedAdapterINS1G_15DefaultEpilogueISK_SL_SL_NS1F_6thread17LinearCombinationISK_Li1EffLNS1K_9ScaleType4KindE0ELNS_15FloatRoundStyleE2ESK_EENS1_15EpilogueDefaultEEEEEvvEEEEvNT_6ParamsE --------------------------
	.section	.text._ZN7cutlass13device_kernelINS_4gemm6kernel13GemmUniversalIN4cute5tupleIJiiiiEEENS1_10collective13CollectiveMmaINS1_37MainloopSm90TmaGmmaWarpSpecializedFP8ILi9ENS5_IJNS4_1CILi2EEENSA_ILi1EEESC_EEENS1_35KernelTmaWarpSpecializedCooperativeEEENS5_IJNSA_ILi384EEENSA_ILi16EEENSA_ILi64EEEEEENS_12float_e4m3_tENS5_IJlSC_lEEESK_SL_NS4_8TiledMMAINS4_8MMA_AtomIJNS4_4SM904GMMA30MMA_64x16x32_F32E4M3E4M3_SS_TNILNSP_7ScaleInE1ELSR_1EEEEEENS4_6LayoutISD_NS5_IJSC_NSA_ILi0EEESV_EEEEENS5_IJNS4_10UnderscoreESY_SY_EEEEENS4_13SM90_TMA_LOADENS4_14ComposedLayoutINS4_7SwizzleILi2ELi4ELi3EEENS4_18smem_ptr_flag_bitsILi8EEENSU_INS5_IJNSA_ILi8EEESI_EEENS5_IJSI_SC_EEEEEEEvNS4_8identityENS4_23SM90_TMA_LOAD_MULTICASTES1B_vS1C_EENS_8epilogue10collective6detail29Sm90TmaWarpSpecializedAdapterINS1G_15DefaultEpilogueISK_SL_SL_NS1F_6thread17LinearCombinationISK_Li1EffLNS1K_9ScaleType4KindE0ELNS_15FloatRoundStyleE2ESK_EENS1_15EpilogueDefaultEEEEEvvEEEEvNT_6ParamsE,"ax",@progbits
	.align	128
.text._ZN7cutlass13device_kernelINS_4gemm6kernel13GemmUniversalIN4cute5tupleIJiiiiEEENS1_10collective13CollectiveMmaINS1_37MainloopSm90TmaGmmaWarpSpecializedFP8ILi9ENS5_IJNS4_1CILi2EEENSA_ILi1EEESC_EEENS1_35KernelTmaWarpSpecializedCooperativeEEENS5_IJNSA_ILi384EEENSA_ILi16EEENSA_ILi64EEEEEENS_12float_e4m3_tENS5_IJlSC_lEEESK_SL_NS4_8TiledMMAINS4_8MMA_AtomIJNS4_4SM904GMMA30MMA_64x16x32_F32E4M3E4M3_SS_TNILNSP_7ScaleInE1ELSR_1EEEEEENS4_6LayoutISD_NS5_IJSC_NSA_ILi0EEESV_EEEEENS5_IJNS4_10UnderscoreESY_SY_EEEEENS4_13SM90_TMA_LOADENS4_14ComposedLayoutINS4_7SwizzleILi2ELi4ELi3EEENS4_18smem_ptr_flag_bitsILi8EEENSU_INS5_IJNSA_ILi8EEESI_EEENS5_IJSI_SC_EEEEEEEvNS4_8identityENS4_23SM90_TMA_LOAD_MULTICASTES1B_vS1C_EENS_8epilogue10collective6detail29Sm90TmaWarpSpecializedAdapterINS1G_15DefaultEpilogueISK_SL_SL_NS1F_6thread17LinearCombinationISK_Li1EffLNS1K_9ScaleType4KindE0ELNS_15FloatRoundStyleE2ESK_EENS1_15EpilogueDefaultEEEEEvvEEEEvNT_6ParamsE:
        .type           _ZN7cutlass13device_kernelINS_4gemm6kernel13GemmUniversalIN4cute5tupleIJiiiiEEENS1_10collective13CollectiveMmaINS1_37MainloopSm90TmaGmmaWarpSpecializedFP8ILi9ENS5_IJNS4_1CILi2EEENSA_ILi1EEESC_EEENS1_35KernelTmaWarpSpecializedCooperativeEEENS5_IJNSA_ILi384EEENSA_ILi16EEENSA_ILi64EEEEEENS_12float_e4m3_tENS5_IJlSC_lEEESK_SL_NS4_8TiledMMAINS4_8MMA_AtomIJNS4_4SM904GMMA30MMA_64x16x32_F32E4M3E4M3_SS_TNILNSP_7ScaleInE1ELSR_1EEEEEENS4_6LayoutISD_NS5_IJSC_NSA_ILi0EEESV_EEEEENS5_IJNS4_10UnderscoreESY_SY_EEEEENS4_13SM90_TMA_LOADENS4_14ComposedLayoutINS4_7SwizzleILi2ELi4ELi3EEENS4_18smem_ptr_flag_bitsILi8EEENSU_INS5_IJNSA_ILi8EEESI_EEENS5_IJSI_SC_EEEEEEEvNS4_8identityENS4_23SM90_TMA_LOAD_MULTICASTES1B_vS1C_EENS_8epilogue10collective6detail29Sm90TmaWarpSpecializedAdapterINS1G_15DefaultEpilogueISK_SL_SL_NS1F_6thread17LinearCombinationISK_Li1EffLNS1K_9ScaleType4KindE0ELNS_15FloatRoundStyleE2ESK_EENS1_15EpilogueDefaultEEEEEvvEEEEvNT_6ParamsE,@function
        .size           _ZN7cutlass13device_kernelINS_4gemm6kernel13GemmUniversalIN4cute5tupleIJiiiiEEENS1_10collective13CollectiveMmaINS1_37MainloopSm90TmaGmmaWarpSpecializedFP8ILi9ENS5_IJNS4_1CILi2EEENSA_ILi1EEESC_EEENS1_35KernelTmaWarpSpecializedCooperativeEEENS5_IJNSA_ILi384EEENSA_ILi16EEENSA_ILi64EEEEEENS_12float_e4m3_tENS5_IJlSC_lEEESK_SL_NS4_8TiledMMAINS4_8MMA_AtomIJNS4_4SM904GMMA30MMA_64x16x32_F32E4M3E4M3_SS_TNILNSP_7ScaleInE1ELSR_1EEEEEENS4_6LayoutISD_NS5_IJSC_NSA_ILi0EEESV_EEEEENS5_IJNS4_10UnderscoreESY_SY_EEEEENS4_13SM90_TMA_LOADENS4_14ComposedLayoutINS4_7SwizzleILi2ELi4ELi3EEENS4_18smem_ptr_flag_bitsILi8EEENSU_INS5_IJNSA_ILi8EEESI_EEENS5_IJSI_SC_EEEEEEEvNS4_8identityENS4_23SM90_TMA_LOAD_MULTICASTES1B_vS1C_EENS_8epilogue10collective6detail29Sm90TmaWarpSpecializedAdapterINS1G_15DefaultEpilogueISK_SL_SL_NS1F_6thread17LinearCombinationISK_Li1EffLNS1K_9ScaleType4KindE0ELNS_15FloatRoundStyleE2ESK_EENS1_15EpilogueDefaultEEEEEvvEEEEvNT_6ParamsE,(.L_x_91 - _ZN7cutlass13device_kernelINS_4gemm6kernel13GemmUniversalIN4cute5tupleIJiiiiEEENS1_10collective13CollectiveMmaINS1_37MainloopSm90TmaGmmaWarpSpecializedFP8ILi9ENS5_IJNS4_1CILi2EEENSA_ILi1EEESC_EEENS1_35KernelTmaWarpSpecializedCooperativeEEENS5_IJNSA_ILi384EEENSA_ILi16EEENSA_ILi64EEEEEENS_12float_e4m3_tENS5_IJlSC_lEEESK_SL_NS4_8TiledMMAINS4_8MMA_AtomIJNS4_4SM904GMMA30MMA_64x16x32_F32E4M3E4M3_SS_TNILNSP_7ScaleInE1ELSR_1EEEEEENS4_6LayoutISD_NS5_IJSC_NSA_ILi0EEESV_EEEEENS5_IJNS4_10UnderscoreESY_SY_EEEEENS4_13SM90_TMA_LOADENS4_14ComposedLayoutINS4_7SwizzleILi2ELi4ELi3EEENS4_18smem_ptr_flag_bitsILi8EEENSU_INS5_IJNSA_ILi8EEESI_EEENS5_IJSI_SC_EEEEEEEvNS4_8identityENS4_23SM90_TMA_LOAD_MULTICASTES1B_vS1C_EENS_8epilogue10collective6detail29Sm90TmaWarpSpecializedAdapterINS1G_15DefaultEpilogueISK_SL_SL_NS1F_6thread17LinearCombinationISK_Li1EffLNS1K_9ScaleType4KindE0ELNS_15FloatRoundStyleE2ESK_EENS1_15EpilogueDefaultEEEEEvvEEEEvNT_6ParamsE)
        .other          _ZN7cutlass13device_kernelINS_4gemm6kernel13GemmUniversalIN4cute5tupleIJiiiiEEENS1_10collective13CollectiveMmaINS1_37MainloopSm90TmaGmmaWarpSpecializedFP8ILi9ENS5_IJNS4_1CILi2EEENSA_ILi1EEESC_EEENS1_35KernelTmaWarpSpecializedCooperativeEEENS5_IJNSA_ILi384EEENSA_ILi16EEENSA_ILi64EEEEEENS_12float_e4m3_tENS5_IJlSC_lEEESK_SL_NS4_8TiledMMAINS4_8MMA_AtomIJNS4_4SM904GMMA30MMA_64x16x32_F32E4M3E4M3_SS_TNILNSP_7ScaleInE1ELSR_1EEEEEENS4_6LayoutISD_NS5_IJSC_NSA_ILi0EEESV_EEEEENS5_IJNS4_10UnderscoreESY_SY_EEEEENS4_13SM90_TMA_LOADENS4_14ComposedLayoutINS4_7SwizzleILi2ELi4ELi3EEENS4_18smem_ptr_flag_bitsILi8EEENSU_INS5_IJNSA_ILi8EEESI_EEENS5_IJSI_SC_EEEEEEEvNS4_8identityENS4_23SM90_TMA_LOAD_MULTICASTES1B_vS1C_EENS_8epilogue10collective6detail29Sm90TmaWarpSpecializedAdapterINS1G_15DefaultEpilogueISK_SL_SL_NS1F_6thread17LinearCombinationISK_Li1EffLNS1K_9ScaleType4KindE0ELNS_15FloatRoundStyleE2ESK_EENS1_15EpilogueDefaultEEEEEvvEEEEvNT_6ParamsE,@"STO_CUDA_ENTRY STV_DEFAULT"
_ZN7cutlass13device_kernelINS_4gemm6kernel13GemmUniversalIN4cute5tupleIJiiiiEEENS1_10collective13CollectiveMmaINS1_37MainloopSm90TmaGmmaWarpSpecializedFP8ILi9ENS5_IJNS4_1CILi2EEENSA_ILi1EEESC_EEENS1_35KernelTmaWarpSpecializedCooperativeEEENS5_IJNSA_ILi384EEENSA_ILi16EEENSA_ILi64EEEEEENS_12float_e4m3_tENS5_IJlSC_lEEESK_SL_NS4_8TiledMMAINS4_8MMA_AtomIJNS4_4SM904GMMA30MMA_64x16x32_F32E4M3E4M3_SS_TNILNSP_7ScaleInE1ELSR_1EEEEEENS4_6LayoutISD_NS5_IJSC_NSA_ILi0EEESV_EEEEENS5_IJNS4_10UnderscoreESY_SY_EEEEENS4_13SM90_TMA_LOADENS4_14ComposedLayoutINS4_7SwizzleILi2ELi4ELi3EEENS4_18smem_ptr_flag_bitsILi8EEENSU_INS5_IJNSA_ILi8EEESI_EEENS5_IJSI_SC_EEEEEEEvNS4_8identityENS4_23SM90_TMA_LOAD_MULTICASTES1B_vS1C_EENS_8epilogue10collective6detail29Sm90TmaWarpSpecializedAdapterINS1G_15DefaultEpilogueISK_SL_SL_NS1F_6thread17LinearCombinationISK_Li1EffLNS1K_9ScaleType4KindE0ELNS_15FloatRoundStyleE2ESK_EENS1_15EpilogueDefaultEEEEEvvEEEEvNT_6ParamsE:
[----:B------:R-:W-:Y:S01]  /*0000*/  LDC R1, c[0x0][0x28] ;  /* 0x00000a00ff017b82 */ /* 0x000fe20000000800 */
[----:B------:R-:W0:Y:S01]  /*0010*/  S2R R0, SR_TID.X ;  /* 0x0000000000007919 */ /* 0x000e220000002100 */
[----:B------:R-:W-:Y:S01]  /*0020*/  ELECT P0, URZ, PT ;  /* 0x00000000003f782f */ /* 0x000fe20003800000 */
[----:B------:R-:W-:Y:S01]  /*0030*/  BSSY B0, `(.L_x_0) ;  /* 0x000000f000007945 */ /* 0x000fe20003800000 */
[--C-:B0-----:R-:W-:Y:S02]  /*0040*/  SHF.R.U32.HI R2, RZ, 0x5, R0.reuse ;  /* 0x00000005ff027819 */ /* 0x101fe40000011600 */
[----:B------:R-:W-:-:S03]  /*0050*/  SHF.R.U32.HI R3, RZ, 0x7, R0 ;  /* 0x00000007ff037819 */ /* 0x000fc60000011600 */
[----:B------:R-:W0:Y:S04]  /*0060*/  SHFL.IDX PT, R4, R2, RZ, 0x1f ;  /* 0x00001fff02047589 */ /* 0x000e2800000e0000 */
[----:B------:R1:W2:Y:S01]  /*0070*/  SHFL.IDX PT, R6, R3, RZ, 0x1f ;  /* 0x00001fff03067589 */ /* 0x0002a200000e0000 */
[----:B0-----:R-:W-:-:S13]  /*0080*/  ISETP.NE.OR P0, PT, R4, RZ, !P0 ;  /* 0x000000ff0400720c */ /* 0x001fda0004705670 */
[----:B-12---:R-:W-:Y:S05]  /*0090*/  @P0 BRA `(.L_x_1) ;  /* 0x0000000000200947 */ /* 0x006fea0003800000 */
[----:B------:R-:W-:Y:S02]  /*00a0*/  ULDC.64 UR4, c[0x0][0x198] ;  /* 0x0000660000047ab9 */ /* 0x000fe40000000a00 */
[----:B------:R-:W-:Y:S02]  /*00b0*/  UIADD3 UR6, UP0, UR4, 0xf0, URZ ;  /* 0x000000f004067890 */ /* 0x000fe4000ff1e03f */
[----:B------:R-:W-:Y:S02]  /*00c0*/  UIADD3 UR4, UP1, UR4, 0x1f0, URZ ;  /* 0x000001f004047890 */ /* 0x000fe4000ff3e03f */
[----:B------:R-:W-:Y:S02]  /*00d0*/  UIADD3.X UR7, URZ, UR5, URZ, UP0, !UPT ;  /* 0x000000053f077290 */ /* 0x000fe400087fe43f */
[----:B------:R-:W-:-:S07]  /*00e0*/  UIADD3.X UR5, URZ, UR5, URZ, UP1, !UPT ;  /* 0x000000053f057290 */ /* 0x000fce0008ffe43f */
[----:B------:R0:W-:Y:S02]  /*00f0*/  UTMACCTL.PF [UR6] ;  /* 0x00000000060079b9 */ /* 0x0001e40008040000 */
[----:B------:R0:W-:Y:S02]  /*0100*/  UTMACCTL.PF [UR4] ;  /* 0x00000000040079b9 */ /* 0x0001e40008040000 */
[----:B0-----:R-:W-:Y:S01]  /*0110*/  NOP ;  /* 0x0000000000007918 */ /* 0x001fe20000000000 */
.L_x_1:
[----:B------:R-:W-:Y:S05]  /*0120*/  BSYNC B0 ;  /* 0x0000000000007941 */ /* 0x000fea0003800000 */
.L_x_0:
[----:B------:R-:W0:Y:S02]  /*0130*/  SHFL.IDX PT, R3, R2, RZ, 0x1f ;  /* 0x00001fff02037589 */ /* 0x000e2400000e0000 */
[----:B0-----:R-:W-:-:S13]  /*0140*/  ISETP.NE.AND P0, PT, R3, RZ, PT ;  /* 0x000000ff0300720c */ /* 0x001fda0003f05270 */
[----:B------:R-:W-:Y:S05]  /*0150*/  @P0 BRA `(.L_x_2) ;  /* 0x00000000008c0947 */ /* 0x000fea0003800000 */
[----:B------:R-:W-:Y:S01]  /*0160*/  ELECT P0, URZ, PT ;  /* 0x00000000003f782f */ /* 0x000fe20003800000 */
[----:B------:R-:W-:-:S12]  /*0170*/  BSSY B0, `(.L_x_2) ;  /* 0x0000021000007945 */ /* 0x000fd80003800000 */
[----:B------:R-:W-:Y:S05]  /*0180*/  @!P0 BRA `(.L_x_3) ;  /* 0x00000000007c8947 */ /* 0x000fea0003800000 */
[----:B------:R-:W0:Y:S01]  /*0190*/  S2UR UR8, SR_CgaCtaId ;  /* 0x00000000000879c3 */ /* 0x000e220000008800 */
[----:B------:R-:W-:Y:S01]  /*01a0*/  UMOV UR4, 0x400 ;  /* 0x0000040000047882 */ /* 0x000fe20000000000 */
[----:B------:R-:W-:Y:S01]  /*01b0*/  UMOV UR5, 0x1 ;  /* 0x0000000100057882 */ /* 0x000fe20000000000 */
[----:B------:R-:W-:Y:S02]  /*01c0*/  UMOV UR6, 0x4 ;  /* 0x0000000400067882 */ /* 0x000fe40000000000 */
[----:B------:R-:W-:-:S04]  /*01d0*/  UIADD3 UR6, -UR6, 0x100000, URZ ;  /* 0x0010000006067890 */ /* 0x000fc8000fffe13f */
[----:B------:R-:W-:Y:S02]  /*01e0*/  USHF.L.U32 UR7, UR6, 0xb, URZ ;  /* 0x0000000b06077899 */ /* 0x000fe4000800063f */
[----:B------:R-:W-:Y:S02]  /*01f0*/  USHF.L.U32 UR6, UR6, 0x1, URZ ;  /* 0x0000000106067899 */ /* 0x000fe4000800063f */
[----:B0-----:R-:W-:Y:S02]  /*0200*/  ULEA UR8, UR8, UR4, 0x18 ;  /* 0x0000000408087291 */ /* 0x001fe4000f8ec03f */
[----:B------:R-:W-:-:S04]  /*0210*/  UIADD3 UR4, -UR5, 0x100000, URZ ;  /* 0x0010000005047890 */ /* 0x000fc8000fffe13f */
[----:B------:R-:W-:Y:S02]  /*0220*/  USHF.L.U32 UR5, UR4, 0xb, URZ ;  /* 0x0000000b04057899 */ /* 0x000fe4000800063f */
[----:B------:R-:W-:Y:S01]  /*0230*/  USHF.L.U32 UR4, UR4, 0x1, URZ ;  /* 0x0000000104047899 */ /* 0x000fe2000800063f */
[----:B------:R-:W0:Y:S11]  /*0240*/  FENCE.VIEW.ASYNC.S ;  /* 0x00000000000073c6 */ /* 0x000e360000000000 */
[----:B0-----:R0:W1:Y:S01]  /*0250*/  SYNCS.EXCH.64 URZ, [UR8], UR4 ;  /* 0x00000004083f75b2 */ /* 0x0010620008000100 */
[----:B------:R0:W2:Y:S01]  /*0260*/  SYNCS.EXCH.64 URZ, [UR8+0x48], UR6 ;  /* 0x00004806083f75b2 */ /* 0x0000a20008000100 */
[----:B------:R0:W3:Y:S01]  /*0270*/  SYNCS.EXCH.64 URZ, [UR8+0x8], UR4 ;  /* 0x00000804083f75b2 */ /* 0x0000e20008000100 */
[----:B------:R0:W4:Y:S01]  /*0280*/  SYNCS.EXCH.64 URZ, [UR8+0x50], UR6 ;  /* 0x00005006083f75b2 */ /* 0x0001220008000100 */
[----:B------:R0:W0:Y:S01]  /*0290*/  SYNCS.EXCH.64 URZ, [UR8+0x10], UR4 ;  /* 0x00001004083f75b2 */ /* 0x0000220008000100 */
        /* <DEDUP_REMOVED lines=13> */
[----:B------:R-:W-:Y:S01]  /*0370*/  NOP ;  /* 0x0000000000007918 */ /* 0x000fe20000000000 */
.L_x_3:
[----:B0-----:R-:W-:Y:S05]  /*0380*/  BSYNC B0 ;  /* 0x0000000000007941 */ /* 0x001fea0003800000 */
.L_x_2:
[----:B------:R-:W-:Y:S01]  /*0390*/  SHF.R.S32.HI R5, RZ, 0x1f, R0 ;  /* 0x0000001fff057819 */ /* 0x000fe20000011400 */
[----:B------:R-:W0:Y:S01]  /*03a0*/  SHFL.IDX PT, R2, R2, RZ, 0x1f ;  /* 0x00001fff02027589 */ /* 0x000e2200000e0000 */
[----:B------:R-:W5:Y:S01]  /*03b0*/  S2UR UR8, SR_CTAID.X ;  /* 0x00000000000879c3 */ /* 0x000f620000002500 */
[----:B------:R-:W-:Y:S02]  /*03c0*/  ELECT P0, URZ, PT ;  /* 0x00000000003f782f */ /* 0x000fe40003800000 */
[----:B------:R-:W-:Y:S01]  /*03d0*/  LEA.HI R5, R5, R0, RZ, 0x7 ;  /* 0x0000000005057211 */ /* 0x000fe200078f38ff */
[----:B------:R-:W1:Y:S01]  /*03e0*/  S2R R10, SR_CTAID.Y ;  /* 0x00000000000a7919 */ /* 0x000e620000002600 */
[----:B------:R-:W-:Y:S01]  /*03f0*/  ULDC UR4, c[0x0][0x150] ;  /* 0x0000540000047ab9 */ /* 0x000fe20000000800 */
[----:B------:R-:W-:Y:S01]  /*0400*/  NOP ;  /* 0x0000000000007918 */ /* 0x000fe20000000000 */
[----:B------:R-:W-:Y:S01]  /*0410*/  LOP3.LUT R5, R5, 0xffffff80, RZ, 0xc0, !PT ;  /* 0xffffff8005057812 */ /* 0x000fe200078ec0ff */
[----:B------:R-:W-:Y:S01]  /*0420*/  NOP ;  /* 0x0000000000007918 */ /* 0x000fe20000000000 */
[----:B------:R-:W2:Y:S01]  /*0430*/  LDC R12, c[0x0][0x144] ;  /* 0x00005100ff0c7b82 */ /* 0x000ea20000000800 */
[----:B------:R-:W-:-:S02]  /*0440*/  ISETP.NE.AND P3, PT, R6, RZ, PT ;  /* 0x000000ff0600720c */ /* 0x000fc40003f65270 */
[----:B------:R-:W-:-:S05]  /*0450*/  IMAD.IADD R7, R0, 0x1, -R5 ;  /* 0x0000000100077824 */ /* 0x000fca00078e0a05 */
[----:B------:R-:W-:Y:S01]  /*0460*/  SHF.R.S32.HI R8, RZ, 0x1f, R7 ;  /* 0x0000001fff087819 */ /* 0x000fe20000011407 */
[----:B------:R-:W3:Y:S03]  /*0470*/  LDC R15, c[0x0][0x140] ;  /* 0x00005000ff0f7b82 */ /* 0x000ee60000000800 */
[----:B------:R-:W-:Y:S02]  /*0480*/  LEA.HI R8, R8, R7, RZ, 0x3 ;  /* 0x0000000708087211 */ /* 0x000fe400078f18ff */
[----:B0-----:R-:W-:Y:S02]  /*0490*/  ISETP.NE.OR P0, PT, R2, RZ, !P0 ;  /* 0x000000ff0200720c */ /* 0x001fe40004705670 */
[--C-:B------:R-:W-:Y:S01]  /*04a0*/  SHF.R.S32.HI R2, RZ, 0x3, R8.reuse ;  /* 0x00000003ff027819 */ /* 0x100fe20000011408 */
[----:B------:R-:W0:Y:S01]  /*04b0*/  LDC R13, c[0x0][0x148] ;  /* 0x00005200ff0d7b82 */ /* 0x000e220000000800 */
[----:B------:R-:W-:-:S02]  /*04c0*/  SHF.R.S32.HI R5, RZ, 0x1f, R8 ;  /* 0x0000001fff057819 */ /* 0x000fc40000011408 */
[----:B-----5:R-:W-:Y:S02]  /*04d0*/  I2FP.F32.U32 R9, UR8 ;  /* 0x0000000800097c45 */ /* 0x020fe40008201000 */
[----:B------:R-:W-:Y:S02]  /*04e0*/  SHF.R.S32.HI R8, RZ, 0x1f, R3 ;  /* 0x0000001fff087819 */ /* 0x000fe40000011403 */
[----:B------:R-:W-:Y:S01]  /*04f0*/  LEA.HI R5, R5, R2, RZ, 0x2 ;  /* 0x0000000205057211 */ /* 0x000fe200078f10ff */
[----:B------:R-:W-:Y:S01]  /*0500*/  FMUL R9, R9, UR4 ;  /* 0x0000000409097c20 */ /* 0x000fe20008400000 */
[----:B------:R-:W-:Y:S01]  /*0510*/  LEA.HI R8, R8, R3, RZ, 0x2 ;  /* 0x0000000308087211 */ /* 0x000fe200078f10ff */
[----:B------:R-:W-:Y:S01]  /*0520*/  VOTEU.ALL UP0, P0 ;  /* 0x00000000003f7886 */ /* 0x000fe20000000000 */
[----:B------:R-:W-:Y:S01]  /*0530*/  LOP3.LUT R5, R5, 0xfffffffc, RZ, 0xc0, !PT ;  /* 0xfffffffc05057812 */ /* 0x000fe200078ec0ff */
[----:B------:R-:W-:Y:S01]  /*0540*/  ULDC UR4, c[0x0][0x154] ;  /* 0x0000550000047ab9 */ /* 0x000fe20000000800 */
[----:B------:R-:W-:Y:S01]  /*0550*/  LOP3.LUT R8, R8, 0x3ffffffc, RZ, 0xc0, !PT ;  /* 0x3ffffffc08087812 */ /* 0x000fe200078ec0ff */
[----:B------:R-:W5:Y:S01]  /*0560*/  F2I.U32.TRUNC.NTZ R9, R9 ;  /* 0x0000000900097305 */ /* 0x000f62000020f000 */
[----:B------:R-:W4:Y:S01]  /*0570*/  @!UP0 S2UR UR7, SR_CgaCtaId ;  /* 0x00000000000789c3 */ /* 0x000f220000008800 */
[----:B------:R-:W-:Y:S01]  /*0580*/  IMAD.IADD R5, R2, 0x1, -R5 ;  /* 0x0000000102057824 */ /* 0x000fe200078e0a05 */
[----:B------:R-:W-:Y:S01]  /*0590*/  @!UP0 UMOV UR6, 0x400 ;  /* 0x0000040000068882 */ /* 0x000fe20000000000 */
[----:B------:R-:W-:Y:S01]  /*05a0*/  IMAD.IADD R8, R3, 0x1, -R8 ;  /* 0x0000000103087824 */ /* 0x000fe200078e0a08 */
[----:B-1----:R-:W-:Y:S01]  /*05b0*/  I2FP.F32.U32 R3, R10 ;  /* 0x0000000a00037245 */ /* 0x002fe20000201000 */
[----:B------:R-:W-:Y:S01]  /*05c0*/  VOTEU.ALL UP1, P0 ;  /* 0x00000000003f7886 */ /* 0x000fe20000020000 */
[----:B---3--:R-:W-:Y:S01]  /*05d0*/  ISETP.EQ.U32.AND P2, PT, R15, 0x1, PT ;  /* 0x000000010f00780c */ /* 0x008fe20003f42070 */
[----:B------:R-:W-:-:S02]  /*05e0*/  IMAD R8, R8, 0x4, R5 ;  /* 0x0000000408087824 */ /* 0x000fc400078e0205 */
[----:B------:R-:W-:Y:S01]  /*05f0*/  FMUL R14, R3, UR4 ;  /* 0x00000004030e7c20 */ /* 0x000fe20008400000 */
[----:B------:R-:W-:Y:S01]  /*0600*/  SHF.R.S32.HI R3, RZ, 0x1f, R4 ;  /* 0x0000001fff037819 */ /* 0x000fe20000011404 */
[----:B------:R-:W-:Y:S01]  /*0610*/  UMOV UR4, 0x20 ;  /* 0x0000002000047882 */ /* 0x000fe20000000000 */
[----:B------:R-:W-:Y:S01]  /*0620*/  LEA.HI R2, R8, R8, RZ, 0x1 ;  /* 0x0000000808027211 */ /* 0x000fe200078f08ff */
[----:B------:R-:W-:-:S04]  /*0630*/  @!UP0 UIADD3 UR4, -UR4, 0x100000, URZ ;  /* 0x0010000004048890 */ /* 0x000fc8000fffe13f */
[----:B------:R-:W-:Y:S02]  /*0640*/  @!UP0 USHF.L.U32 UR5, UR4, 0xb, URZ ;  /* 0x0000000b04058899 */ /* 0x000fe4000800063f */
[----:B------:R-:W-:Y:S01]  /*0650*/  @!UP0 USHF.L.U32 UR4, UR4, 0x1, URZ ;  /* 0x0000000104048899 */ /* 0x000fe2000800063f */
[----:B-----5:R-:W-:Y:S01]  /*0660*/  IMAD.MOV R5, RZ, RZ, -R9 ;  /* 0x000000ffff057224 */ /* 0x020fe200078e0a09 */
[----:B------:R-:W1:Y:S01]  /*0670*/  F2I.U32.TRUNC.NTZ R14, R14 ;  /* 0x0000000e000e7305 */ /* 0x000e62000020f000 */
[----:B------:R-:W-:Y:S02]  /*0680*/  LOP3.LUT R9, R2, 0xfffffffe, RZ, 0xc0, !PT ;  /* 0xfffffffe02097812 */ /* 0x000fe400078ec0ff */
[----:B--2---:R-:W-:Y:S01]  /*0690*/  IMAD R5, R12, R5, UR8 ;  /* 0x000000080c057e24 */ /* 0x004fe2000f8e0205 */
[----:B------:R-:W-:Y:S01]  /*06a0*/  LEA.HI R3, R3, R4, RZ, 0x2 ;  /* 0x0000000403037211 */ /* 0x000fe200078f10ff */
[----:B------:R-:W-:Y:S02]  /*06b0*/  VIADD R12, R6, 0xffffffff ;  /* 0xffffffff060c7836 */ /* 0x000fe40000000000 */
[C---:B------:R-:W-:Y:S01]  /*06c0*/  IMAD.IADD R2, R8.reuse, 0x1, -R9 ;  /* 0x0000000108027824 */ /* 0x040fe200078e0a09 */
[----:B------:R-:W-:Y:S01]  /*06d0*/  LOP3.LUT R3, R3, 0xfffffffc, RZ, 0xc0, !PT ;  /* 0xfffffffc03037812 */ /* 0x000fe200078ec0ff */
[----:B------:R-:W-:Y:S01]  /*06e0*/  IMAD.SHL.U32 R9, R8, 0x4, RZ ;  /* 0x0000000408097824 */ /* 0x000fe200078e00ff */
[----:B----4-:R-:W-:Y:S01]  /*06f0*/  @!UP0 ULEA UR6, UR7, UR6, 0x18 ;  /* 0x0000000607068291 */ /* 0x010fe2000f8ec03f */
[----:B------:R-:W-:Y:S01]  /*0700*/  ISETP.GE.U32.AND P6, PT, R12, 0x2, PT ;  /* 0x000000020c00780c */ /* 0x000fe20003fc6070 */
[----:B------:R-:W-:Y:S01]  /*0710*/  VOTEU.ALL UP0, P0 ;  /* 0x00000000003f7886 */ /* 0x000fe20000000000 */
[----:B------:R-:W-:Y:S01]  /*0720*/  ISETP.NE.AND P4, PT, R2, R5, PT ;  /* 0x000000050200720c */ /* 0x000fe20003f85270 */
[----:B------:R-:W-:Y:S01]  /*0730*/  IMAD.IADD R4, R4, 0x1, -R3 ;  /* 0x0000000104047824 */ /* 0x000fe200078e0a03 */
[----:B------:R-:W-:Y:S01]  /*0740*/  LOP3.LUT R2, R8, 0xc, R9, 0x78, !PT ;  /* 0x0000000c08027812 */ /* 0x000fe200078e7809 */
[----:B-1----:R-:W-:Y:S01]  /*0750*/  IMAD.MOV R20, RZ, RZ, -R14 ;  /* 0x000000ffff147224 */ /* 0x002fe200078e0a0e */
[----:B------:R-:W-:-:S02]  /*0760*/  LOP3.LUT P0, RZ, R7, 0x7, RZ, 0xc0, !PT ;  /* 0x0000000707ff7812 */ /* 0x000fc4000780c0ff */
[----:B------:R-:W-:Y:S01]  /*0770*/  ISETP.NE.AND P1, PT, R4, 0x3, PT ;  /* 0x000000030400780c */ /* 0x000fe20003f25270 */
[----:B0-----:R-:W-:Y:S01]  /*0780*/  IMAD R8, R13, R20, R10 ;  /* 0x000000140d087224 */ /* 0x001fe200078e020a */
[----:B------:R-:W-:Y:S01]  /*0790*/  ISETP.LT.U32.AND P0, PT, R2, 0x2, !P0 ;  /* 0x000000020200780c */ /* 0x000fe20004701070 */
[----:B------:R-:W0:Y:S02]  /*07a0*/  FENCE.VIEW.ASYNC.S ;  /* 0x00000000000073c6 */ /* 0x000e240000000000 */
[----:B0-----:R0:W1:Y:S01]  /*07b0*/  @!UP0 SYNCS.EXCH.64 URZ, [UR6+0xa0], UR4 ;  /* 0x0000a004063f85b2 */ /* 0x0010620008000100 */
[----:B------:R-:W-:Y:S02]  /*07c0*/  ISETP.EQ.OR P1, PT, R4, RZ, !P1 ;  /* 0x000000ff0400720c */ /* 0x000fe40004f22670 */
[----:B------:R-:W-:Y:S02]  /*07d0*/  @P4 LEA.HI R3, R2, R2, RZ, 0x1 ;  /* 0x0000000202034211 */ /* 0x000fe400078f08ff */
[----:B------:R-:W-:-:S02]  /*07e0*/  ISETP.EQ.AND P1, PT, R6, RZ, P1 ;  /* 0x000000ff0600720c */ /* 0x000fc40000f22270 */
[----:B------:R-:W-:Y:S02]  /*07f0*/  @P4 SHF.R.S32.HI R3, RZ, 0x1, R3 ;  /* 0x00000001ff034819 */ /* 0x000fe40000011403 */
[----:B------:R-:W-:Y:S02]  /*0800*/  SEL R6, RZ, 0x1, !P1 ;  /* 0x00000001ff067807 */ /* 0x000fe40004800000 */
[----:B------:R-:W-:Y:S01]  /*0810*/  @P4 ISETP.NE.AND P5, PT, R3, R8, PT ;  /* 0x000000080300420c */ /* 0x000fe20003fa5270 */
[----:B------:R-:W-:Y:S01]  /*0820*/  IMAD.MOV.U32 R3, RZ, RZ, 0x1 ;  /* 0x00000001ff037424 */ /* 0x000fe200078e00ff */
[----:B------:R-:W-:Y:S02]  /*0830*/  SEL R8, RZ, 0x1, !P0 ;  /* 0x00000001ff087807 */ /* 0x000fe40004000000 */
[----:B------:R-:W-:Y:S01]  /*0840*/  @P4 SEL R3, RZ, 0x1, P5 ;  /* 0x00000001ff034807 */ /* 0x000fe20002800000 */
[----:B------:R0:W2:Y:S01]  /*0850*/  @!UP1 SYNCS.EXCH.64 URZ, [UR6+0xa8], UR4 ;  /* 0x0000a804063f95b2 */ /* 0x0000a20008000100 */
[----:B------:R-:W-:Y:S01]  /*0860*/  SEL R6, R6, 0x2, P6 ;  /* 0x0000000206067807 */ /* 0x000fe20003000000 */
[----:B------:R-:W-:Y:S01]  /*0870*/  NOP ;  /* 0x0000000000007918 */ /* 0x000fe20000000000 */
[----:B------:R-:W-:Y:S01]  /*0880*/  LOP3.LUT R3, R3, R8, RZ, 0xc0, !PT ;  /* 0x0000000803037212 */ /* 0x000fe200078ec0ff */
[----:B------:R-:W-:Y:S06]  /*0890*/  @!P2 BRA `(.L_x_4) ;  /* 0x000000000008a947 */ /* 0x000fec0003800000 */
[----:B-12---:R-:W-:Y:S01]  /*08a0*/  UCGABAR_ARV ;  /* 0x00000000000079c7 */ /* 0x006fe20008000000 */
[----:B------:R-:W-:Y:S05]  /*08b0*/  BRA `(.L_x_5) ;  /* 0x0000000000047947 */ /* 0x000fea0003800000 */
.L_x_4:
[----:B-12---:R-:W-:Y:S01]  /*08c0*/  NOP ;  /* 0x0000000000007918 */ /* 0x006fe20000000000 */
.L_x_5:
[----:B------:R-:W1:Y:S01]  /*08d0*/  LDC R7, c[0x0][0x65c] ;  /* 0x00019700ff077b82 */ /* 0x000e620000000800 */
[----:B------:R-:W-:Y:S01]  /*08e0*/  LOP3.LUT R8, R8, 0xffffbfff, RZ, 0xc0, !PT ;  /* 0xffffbfff08087812 */ /* 0x000fe200078ec0ff */
[----:B------:R-:W-:Y:S01]  /*08f0*/  IMAD.MOV.U32 R9, RZ, RZ, RZ ;  /* 0x000000ffff097224 */ /* 0x000fe200078e00ff */
[----:B-1----:R-:W-:-:S13]  /*0900*/  ISETP.NE.AND P1, PT, R7, 0x1, PT ;  /* 0x000000010700780c */ /* 0x002fda0003f25270 */
[----:B------:R-:W1:Y:S01]  /*0910*/  @P1 LDC R17, c[0x0][0x10] ;  /* 0x00000400ff111b82 */ /* 0x000e620000000800 */
[----:B------:R-:W-:Y:S01]  /*0920*/  @P1 LOP3.LUT R8, R8, 0x4000, RZ, 0xfc, !PT ;  /* 0x0000400008081812 */ /* 0x000fe200078efcff */
[----:B------:R-:W-:Y:S02]  /*0930*/  @P1 IMAD.MOV.U32 R11, RZ, RZ, RZ ;  /* 0x000000ffff0b1224 */ /* 0x000fe400078e00ff */
[----:B------:R-:W-:Y:S02]  /*0940*/  IMAD.U32 R8, RZ, RZ, UR8 ;  /* 0x00000008ff087e24 */ /* 0x000fe4000f8e00ff */
[----:B------:R-:W-:Y:S02]  /*0950*/  @P1 IMAD.MOV.U32 R19, RZ, RZ, RZ ;  /* 0x000000ffff131224 */ /* 0x000fe400078e00ff */
[----:B------:R-:W2:Y:S01]  /*0960*/  @!P1 LDC R15, c[0x0][0xc] ;  /* 0x00000300ff0f9b82 */ /* 0x000ea20000000800 */
[----:B-1----:R-:W-:-:S04]  /*0970*/  @P1 IMAD.WIDE.U32 R16, R17, UR8, R10 ;  /* 0x0000000811101c25 */ /* 0x002fc8000f8e000a */
[----:B--2---:R-:W-:-:S04]  /*0980*/  @!P1 IMAD.WIDE.U32 R14, R10, R15, R8 ;  /* 0x0000000f0a0e9225 */ /* 0x004fc800078e0008 */
[----:B------:R-:W-:Y:S02]  /*0990*/  @P1 IMAD.MOV.U32 R8, RZ, RZ, R16 ;  /* 0x000000ffff081224 */ /* 0x000fe400078e0010 */
[----:B------:R-:W-:Y:S02]  /*09a0*/  @P1 IMAD.IADD R9, R17, 0x1, R19 ;  /* 0x0000000111091824 */ /* 0x000fe400078e0213 */
[----:B------:R-:W-:Y:S02]  /*09b0*/  @!P1 IMAD.MOV.U32 R8, RZ, RZ, R14 ;  /* 0x000000ffff089224 */ /* 0x000fe400078e000e */
[----:B------:R-:W-:Y:S01]  /*09c0*/  @!P1 IMAD.MOV.U32 R9, RZ, RZ, R15 ;  /* 0x000000ffff099224 */ /* 0x000fe200078e000f */
[----:B------:R-:W-:Y:S06]  /*09d0*/  @!P2 BRA `(.L_x_6) ;  /* 0x00000000000ca947 */ /* 0x000fec0003800000 */
[----:B------:R-:W-:Y:S01]  /*09e0*/  UCGABAR_WAIT ;  /* 0x0000000000007dc7 */ /* 0x000fe20008000000 */
[----:B------:R-:W-:Y:S01]  /*09f0*/  CCTL.IVALL ;  /* 0x00000000ff00798f */ /* 0x000fe20002000000 */
[----:B------:R-:W-:Y:S05]  /*0a00*/  BRA `(.L_x_7) ;  /* 0x0000000000047947 */ /* 0x000fea0003800000 */
.L_x_6:
[----:B------:R-:W-:Y:S06]  /*0a10*/  BAR.SYNC.DEFER_BLOCKING 0x0 ;  /* 0x0000000000007b1d */ /* 0x000fec0000010000 */
.L_x_7:
[----:B------:R-:W-:Y:S05]  /*0a20*/  @!P3 BRA `(.L_x_8) ;  /* 0x0000004c0024b947 */ /* 0x000fea0003800000 */
[----:B------:R-:W-:-:S13]  /*0a30*/  ISETP.GT.U32.AND P0, PT, R12, 0x1, PT ;  /* 0x000000010c00780c */ /* 0x000fda0003f04070 */
[----:B0-----:R-:W-:Y:S05]  /*0a40*/  @P0 EXIT ;  /* 0x000000000000094d */ /* 0x001fea0003800000 */
[----:B------:R-:W-:Y:S01]  /*0a50*/  ULDC.64 UR4, c[0x0][0x650] ;  /* 0x0001940000047ab9 */ /* 0x000fe20000000a00 */
[----:B------:R-:W-:Y:S01]  /*0a60*/  PRMT R12, RZ, 0x7610, R12 ;  /* 0x00007610ff0c7816 */ /* 0x000fe2000000000c */
[----:B------:R-:W-:Y:S01]  /*0a70*/  IMAD.MOV.U32 R64, RZ, RZ, -0x1 ;  /* 0xffffffffff407424 */ /* 0x000fe200078e00ff */
[----:B------:R-:W-:Y:S01]  /*0a80*/  ISETP.GE.U32.AND P0, PT, R8, UR4, PT ;  /* 0x0000000408007c0c */ /* 0x000fe2000bf06070 */
[----:B------:R-:W-:Y:S02]  /*0a90*/  IMAD.MOV.U32 R18, RZ, RZ, -0x1 ;  /* 0xffffffffff127424 */ /* 0x000fe400078e00ff */
[----:B------:R-:W-:Y:S01]  /*0aa0*/  IMAD.MOV.U32 R65, RZ, RZ, -0x1 ;  /* 0xffffffffff417424 */ /* 0x000fe200078e00ff */
[----:B------:R-:W-:-:S13]  /*0ab0*/  ISETP.GE.U32.AND.EX P0, PT, R9, UR5, PT, P0 ;  /* 0x0000000509007c0c */ /* 0x000fda000bf06100 */
[----:B------:R-:W-:Y:S05]  /*0ac0*/  @P0 BRA `(.L_x_9) ;  /* 0x0000000400280947 */ /* 0x000fea0003800000 */
[----:B------:R-:W0:Y:S01]  /*0ad0*/  LDC.64 R22, c[0x0][0x628] ;  /* 0x00018a00ff167b82 */ /* 0x000e220000000a00 */
[----:B------:R-:W-:Y:S02]  /*0ae0*/  IMAD.MOV.U32 R14, RZ, RZ, R8 ;  /* 0x000000ffff0e7224 */ /* 0x000fe400078e0008 */
[----:B------:R-:W-:-:S05]  /*0af0*/  IMAD.MOV.U32 R15, RZ, RZ, R9 ;  /* 0x000000ffff0f7224 */ /* 0x000fca00078e0009 */
[----:B------:R-:W1:Y:S08]  /*0b00*/  LDC R4, c[0x0][0x630] ;  /* 0x00018c00ff047b82 */ /* 0x000e700000000800 */
[----:B------:R-:W2:Y:S01]  /*0b10*/  LDC.64 R24, c[0x0][0x620] ;  /* 0x00018800ff187b82 */ /* 0x000ea20000000a00 */
[----:B0-----:R-:W-:-:S04]  /*0b20*/  ISETP.NE.U32.AND P0, PT, R22, RZ, PT ;  /* 0x000000ff1600720c */ /* 0x001fc80003f05070 */
[----:B------:R-:W-:-:S13]  /*0b30*/  ISETP.NE.AND.EX P0, PT, R23, RZ, PT, P0 ;  /* 0x000000ff1700720c */ /* 0x000fda0003f05300 */
[----:B-12---:R-:W-:Y:S05]  /*0b40*/  @!P0 BRA `(.L_x_10) ;  /* 0x0000000000288947 */ /* 0x006fea0003800000 */
[----:B------:R-:W0:Y:S02]  /*0b50*/  LDC R19, c[0x0][0x634] ;  /* 0x00018d00ff137b82 */ /* 0x000e240000000800 */
[----:B0-----:R-:W-:-:S05]  /*0b60*/  IADD3 R19, P0, R8, R19, RZ ;  /* 0x0000001308137210 */ /* 0x001fca0007f1e0ff */
[----:B------:R-:W-:-:S04]  /*0b70*/  IMAD.X R21, RZ, RZ, R9, P0 ;  /* 0x000000ffff157224 */ /* 0x000fc800000e0609 */
[----:B------:R-:W-:-:S04]  /*0b80*/  IMAD.WIDE.U32 R14, R21, R22, RZ ;  /* 0x00000016150e7225 */ /* 0x000fc800078e00ff */
[----:B------:R-:W-:-:S04]  /*0b90*/  IMAD.WIDE.U32 R16, P0, R19, R23, R14 ;  /* 0x0000001713107225 */ /* 0x000fc8000780000e */
[----:B------:R-:W-:-:S04]  /*0ba0*/  IMAD.WIDE.U32 R14, R19, R22, RZ ;  /* 0x00000016130e7225 */ /* 0x000fc800078e00ff */
[----:B------:R-:W-:Y:S01]  /*0bb0*/  IMAD.X R19, RZ, RZ, RZ, P0 ;  /* 0x000000ffff137224 */ /* 0x000fe200000e06ff */
[----:B------:R-:W-:Y:S01]  /*0bc0*/  IADD3 RZ, P0, R15, R16, RZ ;  /* 0x000000100fff7210 */ /* 0x000fe20007f1e0ff */
[----:B------:R-:W-:-:S04]  /*0bd0*/  IMAD.MOV.U32 R18, RZ, RZ, R17 ;  /* 0x000000ffff127224 */ /* 0x000fc800078e0011 */
[----:B------:R-:W-:-:S08]  /*0be0*/  IMAD.WIDE.U32.X R14, R21, R23, R18, P0 ;  /* 0x00000017150e7225 */ /* 0x000fd000000e0412 */
.L_x_10:
[----:B------:R-:W0:Y:S01]  /*0bf0*/  LDC.64 R22, c[0x0][0x640] ;  /* 0x00019000ff167b82 */ /* 0x000e220000000a00 */
[--C-:B------:R-:W-:Y:S01]  /*0c00*/  SHF.R.U64 R65, R14, R4, R15.reuse ;  /* 0x000000040e417219 */ /* 0x100fe2000000120f */
[----:B------:R-:W-:Y:S01]  /*0c10*/  IMAD R28, R13, R20, R10 ;  /* 0x000000140d1c7224 */ /* 0x000fe200078e020a */
[----:B------:R-:W-:Y:S02]  /*0c20*/  SHF.R.U32.HI R4, RZ, R4, R15 ;  /* 0x00000004ff047219 */ /* 0x000fe4000001160f */
[----:B------:R-:W-:-:S03]  /*0c30*/  IADD3 R11, P0, RZ, -R65, RZ ;  /* 0x80000041ff0b7210 */ /* 0x000fc60007f1e0ff */
[----:B------:R-:W1:Y:S02]  /*0c40*/  LDC R12, c[0x0][0x618] ;  /* 0x00018600ff0c7b82 */ /* 0x000e640000000800 */
[----:B------:R-:W-:-:S04]  /*0c50*/  IMAD.X R15, RZ, RZ, ~R4, P0 ;  /* 0x000000ffff0f7224 */ /* 0x000fc800000e0e04 */
[-C--:B------:R-:W-:Y:S02]  /*0c60*/  IMAD R4, R15, R24.reuse, RZ ;  /* 0x000000180f047224 */ /* 0x080fe400078e02ff */
[----:B------:R-:W2:Y:S01]  /*0c70*/  LDC R17, c[0x0][0x608] ;  /* 0x00018200ff117b82 */ /* 0x000ea20000000800 */
[----:B------:R-:W-:-:S04]  /*0c80*/  IMAD.WIDE.U32 R14, R11, R24, R8 ;  /* 0x000000180b0e7225 */ /* 0x000fc800078e0008 */
[----:B------:R-:W-:Y:S02]  /*0c90*/  IMAD R11, R11, R25, R4 ;  /* 0x000000190b0b7224 */ /* 0x000fe400078e0204 */
[----:B------:R-:W-:Y:S01]  /*0ca0*/  IMAD.MOV.U32 R25, RZ, RZ, 0x1 ;  /* 0x00000001ff197424 */ /* 0x000fe200078e00ff */
[----:B------:R-:W3:Y:S01]  /*0cb0*/  LDC R18, c[0x0][0x658] ;  /* 0x00019600ff127b82 */ /* 0x000ee20000000800 */
[----:B0-----:R-:W-:Y:S01]  /*0cc0*/  ISETP.NE.U32.AND P0, PT, R22, RZ, PT ;  /* 0x000000ff1600720c */ /* 0x001fe20003f05070 */
[----:B------:R-:W-:Y:S02]  /*0cd0*/  IMAD.IADD R11, R15, 0x1, R11 ;  /* 0x000000010f0b7824 */ /* 0x000fe400078e020b */
[----:B------:R-:W-:Y:S01]  /*0ce0*/  IMAD.MOV.U32 R15, RZ, RZ, -0x1 ;  /* 0xffffffffff0f7424 */ /* 0x000fe200078e00ff */
[----:B------:R-:W-:-:S03]  /*0cf0*/  ISETP.NE.AND.EX P0, PT, R23, RZ, PT, P0 ;  /* 0x000000ff1700720c */ /* 0x000fc60003f05300 */
[----:B------:R-:W0:Y:S01]  /*0d00*/  LDC R21, c[0x0][0x600] ;  /* 0x00018000ff157b82 */ /* 0x000e220000000800 */
[-CC-:B-1----:R-:W-:Y:S02]  /*0d10*/  SHF.R.U64 R19, R14, R12.reuse, R11.reuse ;  /* 0x0000000c0e137219 */ /* 0x182fe4000000120b */
[----:B------:R-:W-:-:S05]  /*0d20*/  SHF.R.U32.HI R4, RZ, R12, R11 ;  /* 0x0000000cff047219 */ /* 0x000fca000001160b */
[----:B------:R-:W1:Y:S01]  /*0d30*/  LDC R24, c[0x0][0x648] ;  /* 0x00019200ff187b82 */ /* 0x000e620000000800 */
[-CC-:B--2---:R-:W-:Y:S02]  /*0d40*/  SHF.R.U64 R29, R19, R17.reuse, R4.reuse ;  /* 0x00000011131d7219 */ /* 0x184fe40000001204 */
[----:B------:R-:W-:-:S05]  /*0d50*/  SHF.R.U32.HI R11, RZ, R17, R4 ;  /* 0x00000011ff0b7219 */ /* 0x000fca0000011604 */
[----:B------:R-:W2:Y:S01]  /*0d60*/  LDC R26, c[0x0][0x638] ;  /* 0x00018e00ff1a7b82 */ /* 0x000ea20000000800 */
[-CC-:B---3--:R-:W-:Y:S02]  /*0d70*/  SHF.R.U64 R20, R29, R18.reuse, R11.reuse ;  /* 0x000000121d147219 */ /* 0x188fe4000000120b */
[-C--:B------:R-:W-:Y:S02]  /*0d80*/  SHF.L.U32 R4, R15, R18.reuse, RZ ;  /* 0x000000120f047219 */ /* 0x080fe400000006ff */
[----:B------:R-:W-:Y:S01]  /*0d90*/  SHF.R.U32.HI R11, RZ, R18, R11 ;  /* 0x00000012ff0b7219 */ /* 0x000fe2000001160b */
[----:B------:R-:W-:Y:S01]  /*0da0*/  IMAD.MOV.U32 R10, RZ, RZ, R20 ;  /* 0x000000ffff0a7224 */ /* 0x000fe200078e0014 */
[----:B------:R-:W-:Y:S01]  /*0db0*/  LOP3.LUT R16, RZ, R4, RZ, 0x33, !PT ;  /* 0x00000004ff107212 */ /* 0x000fe200078e33ff */
[----:B------:R-:W3:Y:S01]  /*0dc0*/  LDC R27, c[0x0][0x610] ;  /* 0x00018400ff1b7b82 */ /* 0x000ee20000000800 */
[----:B------:R-:W-:Y:S05]  /*0dd0*/  @!P0 BRA `(.L_x_11) ;  /* 0x0000000000288947 */ /* 0x000fea0003800000 */
[----:B------:R-:W4:Y:S02]  /*0de0*/  LDC R15, c[0x0][0x64c] ;  /* 0x00019300ff0f7b82 */ /* 0x000f240000000800 */
[----:B----4-:R-:W-:-:S05]  /*0df0*/  IADD3 R15, P0, R20, R15, RZ ;  /* 0x0000000f140f7210 */ /* 0x010fca0007f1e0ff */
        /* <DEDUP_REMOVED lines=8> */
.L_x_11:
[----:B-1----:R-:W-:Y:S01]  /*0e80*/  SHF.R.U64 R10, R10, R24, R11 ;  /* 0x000000180a0a7219 */ /* 0x002fe2000000120b */
[----:B0-----:R-:W-:Y:S01]  /*0e90*/  VIADD R12, R21, 0xffffffff ;  /* 0xffffffff150c7836 */ /* 0x001fe20000000000 */
[----:B------:R-:W-:Y:S02]  /*0ea0*/  SHF.L.U32 R4, R25, R18, RZ ;  /* 0x0000001219047219 */ /* 0x000fe400000006ff */
[----:B------:R-:W-:Y:S01]  /*0eb0*/  LOP3.LUT R11, R29, R16, RZ, 0xc0, !PT ;  /* 0x000000101d0b7212 */ /* 0x000fe200078ec0ff */
[----:B------:R-:W-:Y:S01]  /*0ec0*/  IMAD.MOV R13, RZ, RZ, -R10 ;  /* 0x000000ffff0d7224 */ /* 0x000fe200078e0a0a */
[----:B------:R-:W-:Y:S02]  /*0ed0*/  SEL R5, R5, R28, !P1 ;  /* 0x0000001c05057207 */ /* 0x000fe40004800000 */
[----:B------:R-:W-:Y:S01]  /*0ee0*/  LOP3.LUT R12, R19, R12, RZ, 0xc0, !PT ;  /* 0x0000000c130c7212 */ /* 0x000fe200078ec0ff */
[----:B------:R-:W-:Y:S02]  /*0ef0*/  IMAD R10, R4, R10, R11 ;  /* 0x0000000a040a7224 */ /* 0x000fe400078e020b */
[----:B--2---:R-:W-:-:S02]  /*0f00*/  IMAD R4, R13, R26, R20 ;  /* 0x0000001a0d047224 */ /* 0x004fc400078e0214 */
[----:B---3--:R-:W-:Y:S02]  /*0f10*/  IMAD R5, R10, R27, R5 ;  /* 0x0000001b0a057224 */ /* 0x008fe400078e0205 */
[----:B------:R-:W-:Y:S02]  /*0f20*/  IMAD.MOV.U32 R10, RZ, RZ, 0x1 ;  /* 0x00000001ff0a7424 */ /* 0x000fe400078e00ff */
[----:B------:R-:W-:-:S03]  /*0f30*/  IMAD R4, R4, R21, R12 ;  /* 0x0000001504047224 */ /* 0x000fc600078e020c */
[----:B------:R-:W-:Y:S02]  /*0f40*/  PRMT R12, R10, 0x7610, R12 ;  /* 0x000076100a0c7816 */ /* 0x000fe4000000000c */
[----:B------:R-:W-:Y:S02]  /*0f50*/  SEL R18, R4, R5, !P1 ;  /* 0x0000000504127207 */ /* 0x000fe40004800000 */
[----:B------:R-:W-:-:S07]  /*0f60*/  SEL R64, R5, R4, !P1 ;  /* 0x0000000405407207 */ /* 0x000fce0004800000 */
.L_x_9:
[----:B------:R-:W-:-:S08]  /*0f70*/  NOP ;  /* 0x0000000000007918 */ /* 0x000fd00000000000 */
[----:B------:R-:W0:Y:S02]  /*0f80*/  USETMAXREG.TRY_ALLOC.CTAPOOL UP0, 0xe8 ;  /* 0x000000e8000079c8 */ /* 0x000e240008000600 */
[----:B0-----:R-:W-:-:S13]  /*0f90*/  PLOP3.LUT P0, PT, PT, PT, UP0, 0x80, 0x0 ;  /* 0x000000000000781c */ /* 0x001fda0003f0f008 */
[----:B------:R-:W-:Y:S05]  /*0fa0*/  @!P0 BRA `(.L_x_9) ;  /* 0xfffffffc00f08947 */ /* 0x000fea000383ffff */
[----:B------:R-:W-:Y:S01]  /*0fb0*/  ULDC.64 UR4, c[0x0][0x598] ;  /* 0x0001660000047ab9 */ /* 0x000fe20000000a00 */
[----:B------:R-:W-:Y:S01]  /*0fc0*/  ULDC.64 UR16, c[0x0][0x208] ;  /* 0x0000820000107ab9 */ /* 0x000fe20000000a00 */
[----:B------:R-:W-:-:S04]  /*0fd0*/  ISETP.NE.U32.AND P0, PT, RZ, UR4, PT ;  /* 0x00000004ff007c0c */ /* 0x000fc8000bf05070 */
[----:B------:R-:W-:-:S13]  /*0fe0*/  ISETP.NE.AND.EX P0, PT, RZ, UR5, PT, P0 ;  /* 0x00000005ff007c0c */ /* 0x000fda000bf05300 */
[----:B------:R-:W-:Y:S05]  /*0ff0*/  @!P0 BRA `(.L_x_12) ;  /* 0x00000000001c8947 */ /* 0x000fea0003800000 */
[----:B------:R-:W0:Y:S02]  /*1000*/  LDC.64 R4, c[0x0][0x598] ;  /* 0x00016600ff047b82 */ /* 0x000e240000000a00 */
[----:B0-----:R-:W2:Y:S02]  /*1010*/  LDG.E.64 R4, desc[UR16][R4.64] ;  /* 0x0000001004047981 */ /* 0x001ea4000c1e1b00 */
[----:B--2---:R-:W-:-:S04]  /*1020*/  ISETP.NE.U32.AND P0, PT, R4, RZ, PT ;  /* 0x000000ff0400720c */ /* 0x004fc80003f05070 */
[----:B------:R-:W-:-:S13]  /*1030*/  ISETP.NE.AND.EX P0, PT, R5, RZ, PT, P0 ;  /* 0x000000ff0500720c */ /* 0x000fda0003f05300 */
[----:B------:R-:W-:Y:S05]  /*1040*/  @!P0 BRA `(.L_x_12) ;  /* 0x0000000000088947 */ /* 0x000fea0003800000 */
[----:B------:R0:W5:Y:S01]  /*1050*/  LD.E R4, desc[UR16][R4.64] ;  /* 0x0000001004047980 */ /* 0x000162000c101900 */
[----:B------:R-:W-:Y:S05]  /*1060*/  BRA `(.L_x_13) ;  /* 0x0000000000207947 */ /* 0x000fea0003800000 */
.L_x_12:
[----:B------:R-:W-:Y:S02]  /*1070*/  ULDC.64 UR4, c[0x0][0x588] ;  /* 0x0001620000047ab9 */ /* 0x000fe40000000a00 */
[----:B------:R-:W-:-:S04]  /*1080*/  ISETP.NE.U32.AND P0, PT, RZ, UR4, PT ;  /* 0x00000004ff007c0c */ /* 0x000fc8000bf05070 */
[----:B------:R-:W-:-:S13]  /*1090*/  ISETP.NE.AND.EX P0, PT, RZ, UR5, PT, P0 ;  /* 0x00000005ff007c0c */ /* 0x000fda000bf05300 */
[----:B------:R-:W-:Y:S05]  /*10a0*/  @!P0 BRA `(.L_x_14) ;  /* 0x00000000000c8947 */ /* 0x000fea0003800000 */
[----:B------:R-:W0:Y:S02]  /*10b0*/  LDC.64 R4, c[0x0][0x588] ;  /* 0x00016200ff047b82 */ /* 0x000e240000000a00 */
[----:B0-----:R1:W5:Y:S01]  /*10c0*/  LDG.E R4, desc[UR16][R4.64] ;  /* 0x0000001004047981 */ /* 0x001362000c1e1900 */
[----:B------:R-:W-:Y:S05]  /*10d0*/  BRA `(.L_x_13) ;  /* 0x0000000000047947 */ /* 0x000fea0003800000 */
.L_x_14:
[----:B------:R-:W2:Y:S02]  /*10e0*/  LDC R4, c[0x0][0x580] ;  /* 0x00016000ff047b82 */ /* 0x000ea40000000800 */
.L_x_13:
[----:B------:R-:W-:Y:S02]  /*10f0*/  ULDC.64 UR4, c[0x0][0x5a0] ;  /* 0x0001680000047ab9 */ /* 0x000fe40000000a00 */
[----:B------:R-:W-:-:S04]  /*1100*/  ISETP.NE.U32.AND P0, PT, RZ, UR4, PT ;  /* 0x00000004ff007c0c */ /* 0x000fc8000bf05070 */
[----:B------:R-:W-:-:S13]  /*1110*/  ISETP.NE.AND.EX P0, PT, RZ, UR5, PT, P0 ;  /* 0x00000005ff007c0c */ /* 0x000fda000bf05300 */
[----:B------:R-:W-:Y:S05]  /*1120*/  @!P0 BRA `(.L_x_15) ;  /* 0x00000000001c8947 */ /* 0x000fea0003800000 */
[----:B------:R-:W3:Y:S02]  /*1130*/  LDC.64 R10, c[0x0][0x5a0] ;  /* 0x00016800ff0a7b82 */ /* 0x000ee40000000a00 */
[----:B---3--:R-:W3:Y:S02]  /*1140*/  LDG.E.64 R10, desc[UR16][R10.64] ;  /* 0x000000100a0a7981 */ /* 0x008ee4000c1e1b00 */
[----:B---3--:R-:W-:-:S04]  /*1150*/  ISETP.NE.U32.AND P0, PT, R10, RZ, PT ;  /* 0x000000ff0a00720c */ /* 0x008fc80003f05070 */
[----:B------:R-:W-:-:S13]  /*1160*/  ISETP.NE.AND.EX P0, PT, R11, RZ, PT, P0 ;  /* 0x000000ff0b00720c */ /* 0x000fda0003f05300 */
[----:B------:R-:W-:Y:S05]  /*1170*/  @!P0 BRA `(.L_x_15) ;  /* 0x0000000000088947 */ /* 0x000fea0003800000 */
[----:B01----:R0:W5:Y:S01]  /*1180*/  LD.E R5, desc[UR16][R10.64] ;  /* 0x000000100a057980 */ /* 0x003162000c101900 */
[----:B------:R-:W-:Y:S05]  /*1190*/  BRA `(.L_x_16) ;  /* 0x0000000000207947 */ /* 0x000fea0003800000 */
.L_x_15:
[----:B------:R-:W-:Y:S02]  /*11a0*/  ULDC.64 UR4, c[0x0][0x590] ;  /* 0x0001640000047ab9 */ /* 0x000fe40000000a00 */
[----:B------:R-:W-:-:S04]  /*11b0*/  ISETP.NE.U32.AND P0, PT, RZ, UR4, PT ;  /* 0x00000004ff007c0c */ /* 0x000fc8000bf05070 */
[----:B------:R-:W-:-:S13]  /*11c0*/  ISETP.NE.AND.EX P0, PT, RZ, UR5, PT, P0 ;  /* 0x00000005ff007c0c */ /* 0x000fda000bf05300 */
[----:B------:R-:W-:Y:S05]  /*11d0*/  @!P0 BRA `(.L_x_17) ;  /* 0x00000000000c8947 */ /* 0x000fea0003800000 */
[----:B------:R-:W0:Y:S02]  /*11e0*/  LDC.64 R10, c[0x0][0x590] ;  /* 0x00016400ff0a7b82 */ /* 0x000e240000000a00 */
[----:B01----:R1:W5:Y:S01]  /*11f0*/  LDG.E R5, desc[UR16][R10.64] ;  /* 0x000000100a057981 */ /* 0x003362000c1e1900 */
[----:B------:R-:W-:Y:S05]  /*1200*/  BRA `(.L_x_16) ;  /* 0x0000000000047947 */ /* 0x000fea0003800000 */
.L_x_17:
[----:B01----:R-:W3:Y:S02]  /*1210*/  LDC R5, c[0x0][0x584] ;  /* 0x00016100ff057b82 */ /* 0x003ee40000000800 */
.L_x_16:
[----:B------:R-:W-:-:S13]  /*1220*/  LOP3.LUT P0, RZ, R12, 0xff, RZ, 0xc0, !PT ;  /* 0x000000ff0cff7812 */ /* 0x000fda000780c0ff */
[----:B------:R-:W-:Y:S05]  /*1230*/  @!P0 EXIT ;  /* 0x000000000000894d */ /* 0x000fea0003800000 */
[----:B------:R-:W0:Y:S01]  /*1240*/  LDC.64 R16, c[0x0][0x5c8] ;  /* 0x00017200ff107b82 */ /* 0x000e220000000a00 */
[----:B------:R-:W-:Y:S01]  /*1250*/  ULDC UR4, c[0x0][0x28c] ;  /* 0x0000a30000047ab9 */ /* 0x000fe20000000800 */
[----:B------:R-:W-:Y:S01]  /*1260*/  LOP3.LUT R68, R6, 0x1, RZ, 0xfc, !PT ;  /* 0x0000000106447812 */ /* 0x000fe200078efcff */
[----:B------:R-:W-:-:S04]  /*1270*/  UIADD3 UR4, UR4, 0x3f, URZ ;  /* 0x0000003f04047890 */ /* 0x000fc8000fffe03f */
[----:B------:R-:W-:-:S04]  /*1280*/  USHF.R.S32.HI UR5, URZ, 0x1f, UR4 ;  /* 0x0000001f3f057899 */ /* 0x000fc80008011404 */
[----:B------:R-:W-:-:S03]  /*1290*/  ULEA.HI UR5, UR5, UR4, URZ, 0x6 ;  /* 0x0000000405057291 */ /* 0x000fc6000f8f303f */
[----:B------:R-:W-:Y:S01]  /*12a0*/  UMOV UR4, URZ ;  /* 0x0000003f00047c82 */ /* 0x000fe20008000000 */
[----:B------:R-:W-:-:S03]  /*12b0*/  USHF.R.S32.HI UR9, URZ, 0x6, UR5 ;  /* 0x000000063f097899 */ /* 0x000fc60008011405 */
[----:B------:R-:W-:Y:S01]  /*12c0*/  UMOV UR5, URZ ;  /* 0x0000003f00057c82 */ /* 0x000fe20008000000 */
[C-C-:B01----:R-:W-:Y:S01]  /*12d0*/  SHF.L.U64.HI R10, R16.reuse, 0x7, R17.reuse ;  /* 0x00000007100a7819 */ /* 0x143fe20000010211 */
[C---:B------:R-:W-:Y:S01]  /*12e0*/  IMAD.SHL.U32 R13, R16.reuse, 0x80, RZ ;  /* 0x00000080100d7824 */ /* 0x040fe200078e00ff */
[C-C-:B------:R-:W-:Y:S01]  /*12f0*/  SHF.L.U64.HI R11, R16.reuse, 0x3, R17.reuse ;  /* 0x00000003100b7819 */ /* 0x140fe20000010211 */
[C---:B------:R-:W-:Y:S01]  /*1300*/  IMAD.SHL.U32 R14, R16.reuse, 0x8, RZ ;  /* 0x00000008100e7824 */ /* 0x040fe200078e00ff */
[C---:B------:R-:W-:Y:S01]  /*1310*/  SHF.L.U64.HI R12, R16.reuse, 0x8, R17 ;  /* 0x00000008100c7819 */ /* 0x040fe20000010211 */
[----:B------:R-:W-:-:S07]  /*1320*/  IMAD.SHL.U32 R15, R16, 0x100, RZ ;  /* 0x00000100100f7824 */ /* 0x000fce00078e00ff */
.L_x_46:
[----:B------:R-:W-:Y:S01]  /*1330*/  LOP3.LUT R16, R0, 0x80, RZ, 0xc0, !PT ;  /* 0x0000008000107812 */ /* 0x000fe200078ec0ff */
[----:B0-----:R-:W0:Y:S01]  /*1340*/  S2UR UR13, SR_CgaCtaId ;  /* 0x00000000000d79c3 */ /* 0x001e220000008800 */
[----:B------:R-:W-:Y:S01]  /*1350*/  UMOV UR12, 0x400 ;  /* 0x00000400000c7882 */ /* 0x000fe20000000000 */
[----:B------:R-:W-:Y:S01]  /*1360*/  UMOV UR6, URZ ;  /* 0x0000003f00067c82 */ /* 0x000fe20008000000 */
[----:B------:R-:W-:Y:S01]  /*1370*/  SHF.R.U32.HI R19, RZ, 0x7, R16 ;  /* 0x00000007ff137819 */ /* 0x000fe20000011610 */
[----:B------:R-:W-:Y:S01]  /*1380*/  UMOV UR7, URZ ;  /* 0x0000003f00077c82 */ /* 0x000fe20008000000 */
[----:B------:R-:W-:Y:S01]  /*1390*/  UMOV UR18, UR5 ;  /* 0x0000000500127c82 */ /* 0x000fe20008000000 */
[----:B------:R-:W-:Y:S02]  /*13a0*/  CS2R R20, SRZ ;  /* 0x0000000000147805 */ /* 0x000fe4000001ff00 */
[----:B------:R-:W-:Y:S01]  /*13b0*/  CS2R R22, SRZ ;  /* 0x0000000000167805 */ /* 0x000fe2000001ff00 */
[----:B-1----:R-:W1:Y:S01]  /*13c0*/  LDC R16, c[0x0][0x28c] ;  /* 0x0000a300ff107b82 */ /* 0x002e620000000800 */
[----:B------:R-:W4:Y:S01]  /*13d0*/  SHFL.IDX PT, R19, R19, RZ, 0x1f ;  /* 0x00001fff13137589 */ /* 0x000f2200000e0000 */
[----:B------:R-:W-:-:S02]  /*13e0*/  CS2R R48, SRZ ;  /* 0x0000000000307805 */ /* 0x000fc4000001ff00 */
[----:B------:R-:W-:Y:S02]  /*13f0*/  CS2R R50, SRZ ;  /* 0x0000000000327805 */ /* 0x000fe4000001ff00 */
[----:B------:R-:W-:Y:S02]  /*1400*/  CS2R R52, SRZ ;  /* 0x0000000000347805 */ /* 0x000fe4000001ff00 */
[----:B------:R-:W-:Y:S02]  /*1410*/  CS2R R54, SRZ ;  /* 0x0000000000367805 */ /* 0x000fe4000001ff00 */
[----:B------:R-:W-:Y:S02]  /*1420*/  CS2R R56, SRZ ;  /* 0x0000000000387805 */ /* 0x000fe4000001ff00 */
[----:B------:R-:W-:Y:S02]  /*1430*/  CS2R R58, SRZ ;  /* 0x00000000003a7805 */ /* 0x000fe4000001ff00 */
[----:B------:R-:W-:-:S02]  /*1440*/  CS2R R60, SRZ ;  /* 0x00000000003c7805 */ /* 0x000fc4000001ff00 */
[----:B------:R-:W-:Y:S01]  /*1450*/  CS2R R62, SRZ ;  /* 0x00000000003e7805 */ /* 0x000fe2000001ff00 */
[----:B------:R-:W-:Y:S01]  /*1460*/  IMAD.MOV.U32 R69, RZ, RZ, RZ ;  /* 0x000000ffff457224 */ /* 0x000fe200078e00ff */
[----:B------:R-:W-:Y:S01]  /*1470*/  CS2R R40, SRZ ;  /* 0x0000000000287805 */ /* 0x000fe2000001ff00 */
[----:B------:R-:W-:Y:S01]  /*1480*/  IMAD.MOV.U32 R71, RZ, RZ, RZ ;  /* 0x000000ffff477224 */ /* 0x000fe200078e00ff */
[----:B------:R-:W-:Y:S01]  /*1490*/  CS2R R42, SRZ ;  /* 0x00000000002a7805 */ /* 0x000fe2000001ff00 */
[----:B------:R-:W-:Y:S01]  /*14a0*/  IMAD.U32 R72, RZ, RZ, UR4 ;  /* 0x00000004ff487e24 */ /* 0x000fe2000f8e00ff */
[----:B------:R-:W-:Y:S02]  /*14b0*/  CS2R R44, SRZ ;  /* 0x00000000002c7805 */ /* 0x000fe4000001ff00 */
[----:B------:R-:W-:Y:S02]  /*14c0*/  CS2R R46, SRZ ;  /* 0x00000000002e7805 */ /* 0x000fe4000001ff00 */
[----:B------:R-:W-:-:S02]  /*14d0*/  CS2R R32, SRZ ;  /* 0x0000000000207805 */ /* 0x000fc4000001ff00 */
[----:B------:R-:W-:Y:S02]  /*14e0*/  CS2R R34, SRZ ;  /* 0x0000000000227805 */ /* 0x000fe4000001ff00 */
[----:B------:R-:W-:Y:S02]  /*14f0*/  CS2R R36, SRZ ;  /* 0x0000000000247805 */ /* 0x000fe4000001ff00 */
[----:B------:R-:W-:Y:S02]  /*1500*/  CS2R R38, SRZ ;  /* 0x0000000000267805 */ /* 0x000fe4000001ff00 */
[----:B------:R-:W-:Y:S02]  /*1510*/  CS2R R24, SRZ ;  /* 0x0000000000187805 */ /* 0x000fe4000001ff00 */
[----:B------:R-:W-:Y:S02]  /*1520*/  CS2R R26, SRZ ;  /* 0x00000000001a7805 */ /* 0x000fe4000001ff00 */
[----:B------:R-:W-:-:S02]  /*1530*/  CS2R R28, SRZ ;  /* 0x00000000001c7805 */ /* 0x000fc4000001ff00 */
[----:B-1----:R-:W-:Y:S02]  /*1540*/  ISETP.GE.AND P0, PT, R16, 0x1, PT ;  /* 0x000000011000780c */ /* 0x002fe40003f06270 */
[----:B------:R-:W-:Y:S02]  /*1550*/  CS2R R16, SRZ ;  /* 0x0000000000107805 */ /* 0x000fe4000001ff00 */
[----:B----4-:R-:W-:Y:S02]  /*1560*/  R2UR UR8, R19 ;  /* 0x00000000130872ca */ /* 0x010fe400000e0000 */
[----:B------:R-:W-:-:S11]  /*1570*/  CS2R R30, SRZ ;  /* 0x00000000001e7805 */ /* 0x000fd6000001ff00 */
[----:B------:R-:W-:-:S04]  /*1580*/  ULEA.HI UR10, UR8, UR8, URZ, 0x1 ;  /* 0x00000008080a7291 */ /* 0x000fc8000f8f083f */
[----:B------:R-:W-:Y:S02]  /*1590*/  ULOP3.LUT UR11, UR10, 0xffffe, URZ, 0xc0, !UPT ;  /* 0x000ffffe0a0b7892 */ /* 0x000fe4000f8ec03f */
[----:B0-----:R-:W-:Y:S02]  /*15a0*/  ULEA UR10, UR13, UR12, 0x18 ;  /* 0x0000000c0d0a7291 */ /* 0x001fe4000f8ec03f */
[----:B------:R-:W-:-:S03]  /*15b0*/  UIADD3 UR11, UR8, -UR11, URZ ;  /* 0x8000000b080b7290 */ /* 0x000fc6000fffe03f */
[----:B------:R-:W-:Y:S01]  /*15c0*/  UMOV UR8, URZ ;  /* 0x0000003f00087c82 */ /* 0x000fe20008000000 */
[----:B------:R-:W-:-:S04]  /*15d0*/  ULEA UR11, UR11, UR10, 0xc ;  /* 0x0000000a0b0b7291 */ /* 0x000fc8000f8e603f */
[----:B------:R-:W-:-:S04]  /*15e0*/  UIADD3 UR11, UR11, 0x180, URZ ;  /* 0x000001800b0b7890 */ /* 0x000fc8000fffe03f */
[----:B------:R-:W-:-:S04]  /*15f0*/  USHF.R.U32.HI UR11, URZ, 0x4, UR11 ;  /* 0x000000043f0b7899 */ /* 0x000fc8000801160b */
[----:B------:R-:W-:-:S04]  /*1600*/  ULOP3.LUT UR11, UR11, 0x3fff, URZ, 0xc0, !UPT ;  /* 0x00003fff0b0b7892 */ /* 0x000fc8000f8ec03f */
[----:B------:R-:W-:Y:S01]  /*1610*/  ULOP3.LUT UR11, UR11, 0x10000, URZ, 0xfc, !UPT ;  /* 0x000100000b0b7892 */ /* 0x000fe2000f8efc3f */
[----:B------:R-:W-:Y:S11]  /*1620*/  @!P0 BRA `(.L_x_18) ;  /* 0x0000000400848947 */ /* 0x000ff60003800000 */
[----:B------:R-:W-:-:S13]  /*1630*/  ISETP.NE.AND P1, PT, R68, 0x3, PT ;  /* 0x000000034400780c */ /* 0x000fda0003f25270 */
[----:B------:R-:W-:Y:S05]  /*1640*/  @!P1 BRA `(.L_x_19) ;  /* 0x0000000000049947 */ /* 0x000fea0003800000 */
[----:B------:R-:W-:Y:S01]  /*1650*/  BPT.TRAP 0x1 ;  /* 0x000000040000795c */ /* 0x000fe20000300000 */
.L_x_19:
[----:B------:R-:W-:Y:S01]  /*1660*/  ULEA UR6, UR5, UR10, 0x3 ;  /* 0x0000000a05067291 */ /* 0x000fe2000f8e183f */
[----:B------:R-:W-:-:S05]  /*1670*/  IMAD.U32 R16, RZ, RZ, UR4 ;  /* 0x00000004ff107e24 */ /* 0x000fca000f8e00ff */
[----:B------:R-:W-:-:S04]  /*1680*/  SHF.L.U32 R16, R16, 0x1f, RZ ;  /* 0x0000001f10107819 */ /* 0x000fc800000006ff */
[----:B------:R0:W1:Y:S01]  /*1690*/  SYNCS.PHASECHK.TRANS64.TRYWAIT P0, [UR6], R16 ;  /* 0x00000010ff0075a7 */ /* 0x0000620008000146 */
[----:B------:R-:W-:Y:S05]  /*16a0*/  @!P1 BRA `(.L_x_20) ;  /* 0x0000000000049947 */ /* 0x000fea0003800000 */
[----:B------:R-:W-:Y:S01]  /*16b0*/  BPT.TRAP 0x1 ;  /* 0x000000040000795c */ /* 0x000fe20000300000 */
.L_x_20:
[----:B-1----:R-:W-:Y:S05]  /*16c0*/  @P0 BRA `(.L_x_21) ;  /* 0x0000000000080947 */ /* 0x002fea0003800000 */
[----:B------:R-:W1:Y:S02]  /*16d0*/  SYNCS.PHASECHK.TRANS64.TRYWAIT P0, [UR6], R16 ;  /* 0x00000010ff0075a7 */ /* 0x000e640008000146 */
[----:B-1----:R-:W-:Y:S05]  /*16e0*/  @!P0 BRA `(.L_x_22) ;  /* 0x0000005800148947 */ /* 0x002fea0003800000 */
.L_x_21:
[----:B------:R-:W-:Y:S01]  /*16f0*/  UIADD3 UR6, UR10, 0x36180, URZ ;  /* 0x000361800a067890 */ /* 0x000fe2000fffe03f */
[----:B------:R-:W-:Y:S01]  /*1700*/  WARPGROUP.ARRIVE ;  /* 0x00000000000079c5 */ /* 0x000fe20000000000 */
[----:B------:R-:W-:Y:S01]  /*1710*/  UIMAD UR8, UR5, 0x600, UR11 ;  /* 0x00000600050878a4 */ /* 0x000fe2000f8e020b */
[----:B01----:R-:W-:Y:S01]  /*1720*/  CS2R R16, SRZ ;  /* 0x0000000000107805 */ /* 0x003fe2000001ff00 */
[----:B------:R-:W-:Y:S01]  /*1730*/  USHF.R.U32.HI UR6, URZ, 0x4, UR6 ;  /* 0x000000043f067899 */ /* 0x000fe20008011606 */
[----:B------:R-:W-:Y:S01]  /*1740*/  CS2R R20, SRZ ;  /* 0x0000000000147805 */ /* 0x000fe2000001ff00 */
[----:B------:R-:W-:Y:S01]  /*1750*/  UMOV UR13, 0x80000020 ;  /* 0x80000020000d7882 */ /* 0x000fe20000000000 */
[----:B------:R-:W-:Y:S01]  /*1760*/  UMOV UR15, 0x80000020 ;  /* 0x80000020000f7882 */ /* 0x000fe20000000000 */
[----:B------:R-:W-:Y:S01]  /*1770*/  ULOP3.LUT UR6, UR6, 0x3fff, URZ, 0xc0, !UPT ;  /* 0x00003fff06067892 */ /* 0x000fe2000f8ec03f */
[----:B------:R-:W-:Y:S01]  /*1780*/  CS2R R22, SRZ ;  /* 0x0000000000167805 */ /* 0x000fe2000001ff00 */
[----:B------:R-:W-:Y:S01]  /*1790*/  UMOV UR12, UR8 ;  /* 0x00000008000c7c82 */ /* 0x000fe20008000000 */
[----:B------:R-:W-:Y:S01]  /*17a0*/  UIADD3 UR18, UR8, 0x400, URZ ;  /* 0x0000040008127890 */ /* 0x000fe2000fffe03f */
[----:B------:R-:W-:Y:S01]  /*17b0*/  CS2R R48, SRZ ;  /* 0x0000000000307805 */ /* 0x000fe2000001ff00 */
[----:B------:R-:W-:Y:S01]  /*17c0*/  ULOP3.LUT UR6, UR6, 0x10000, URZ, 0xfc, !UPT ;  /* 0x0001000006067892 */ /* 0x000fe2000f8efc3f */
[----:B------:R-:W-:-:S02]  /*17d0*/  CS2R R50, SRZ ;  /* 0x0000000000327805 */ /* 0x000fc4000001ff00 */
[----:B------:R-:W-:Y:S02]  /*17e0*/  CS2R R52, SRZ ;  /* 0x0000000000347805 */ /* 0x000fe4000001ff00 */
[----:B------:R-:W-:Y:S01]  /*17f0*/  CS2R R54, SRZ ;  /* 0x0000000000367805 */ /* 0x000fe2000001ff00 */
[----:B------:R-:W-:Y:S01]  /*1800*/  ULEA UR7, UR5, UR6, 0x6 ;  /* 0x0000000605077291 */ /* 0x000fe2000f8e303f */
[----:B------:R-:W-:Y:S01]  /*1810*/  CS2R R56, SRZ ;  /* 0x0000000000387805 */ /* 0x000fe2000001ff00 */
[----:B------:R-:W-:Y:S01]  /*1820*/  UIADD3 UR6, UR8, 0x200, URZ ;  /* 0x0000020008067890 */ /* 0x000fe2000fffe03f */
[----:B------:R-:W-:Y:S02]  /*1830*/  CS2R R58, SRZ ;  /* 0x00000000003a7805 */ /* 0x000fe4000001ff00 */
[----:B------:R-:W-:Y:S02]  /*1840*/  CS2R R60, SRZ ;  /* 0x00000000003c7805 */ /* 0x000fe4000001ff00 */
[----:B------:R-:W-:Y:S01]  /*1850*/  CS2R R62, SRZ ;  /* 0x00000000003e7805 */ /* 0x000fe2000001ff00 */
[----:B------:R-:W-:Y:S01]  /*1860*/  IMAD.MOV.U32 R69, RZ, RZ, RZ ;  /* 0x000000ffff457224 */ /* 0x000fe200078e00ff */
[----:B------:R-:W-:Y:S01]  /*1870*/  UMOV UR14, UR7 ;  /* 0x00000007000e7c82 */ /* 0x000fe20008000000 */
[----:B------:R-:W-:Y:S01]  /*1880*/  IMAD.MOV.U32 R71, RZ, RZ, RZ ;  /* 0x000000ffff477224 */ /* 0x000fe200078e00ff */
[----:B------:R-:W-:Y:S01]  /*1890*/  QGMMA.64x16x32.F32.E4M3.E4M3 R40, gdesc[UR12], RZ, !UPT ;  /* 0x002000000c2879f3 */ /* 0x000fe2000c7008ff */
[----:B------:R-:W-:Y:S01]  /*18a0*/  UMOV UR12, UR6 ;  /* 0x00000006000c7c82 */ /* 0x000fe20008000000 */
[----:B------:R-:W-:Y:S01]  /*18b0*/  UMOV UR13, 0x80000020 ;  /* 0x80000020000d7882 */ /* 0x000fe20000000000 */
[----:B------:R-:W-:Y:S01]  /*18c0*/  UMOV UR6, 0x2 ;  /* 0x0000000200067882 */ /* 0x000fe20000000000 */
[----:B------:R-:W-:Y:S01]  /*18d0*/  QGMMA.64x16x32.F32.E4M3.E4M3 R32, gdesc[UR12], RZ, !UPT ;  /* 0x002000000c2079f3 */ /* 0x000fe2000c7008ff */
[----:B------:R-:W-:Y:S01]  /*18e0*/  UMOV UR12, UR18 ;  /* 0x00000012000c7c82 */ /* 0x000fe20008000000 */
[----:B------:R-:W-:-:S02]  /*18f0*/  UMOV UR13, 0x80000020 ;  /* 0x80000020000d7882 */ /* 0x000fc40000000000 */
[----:B------:R-:W-:Y:S01]  /*1900*/  QGMMA.64x16x32.F32.E4M3.E4M3 R24, gdesc[UR12], RZ, !UPT ;  /* 0x002000000c1879f3 */ /* 0x000fe2000c7008ff */
[----:B------:R-:W-:Y:S02]  /*1910*/  UIADD3 UR12, UR8, 0x2, URZ ;  /* 0x00000002080c7890 */ /* 0x000fe4000fffe03f */
[----:B------:R-:W-:Y:S02]  /*1920*/  UIADD3 UR14, UR7, 0x2, URZ ;  /* 0x00000002070e7890 */ /* 0x000fe4000fffe03f */
[----:B------:R-:W-:Y:S01]  /*1930*/  UIADD3 UR7, UR8, 0x202, URZ ;  /* 0x0000020208077890 */ /* 0x000fe2000fffe03f */
[----:B------:R-:W-:Y:S01]  /*1940*/  UMOV UR13, 0x80000020 ;  /* 0x80000020000d7882 */ /* 0x000fe20000000000 */
[----:B------:R-:W-:Y:S01]  /*1950*/  UMOV UR15, 0x80000020 ;  /* 0x80000020000f7882 */ /* 0x000fe20000000000 */
[----:B------:R-:W-:-:S04]  /*1960*/  UIADD3 UR8, UR8, 0x402, URZ ;  /* 0x0000040208087890 */ /* 0x000fc8000fffe03f */
[----:B------:R-:W-:Y:S01]  /*1970*/  QGMMA.64x16x32.F32.E4M3.E4M3 R40, gdesc[UR12], R40 ;  /* 0x002000000c2879f3 */ /* 0x000fe20008700828 */
[----:B------:R-:W-:Y:S01]  /*1980*/  UMOV UR12, UR7 ;  /* 0x00000007000c7c82 */ /* 0x000fe20008000000 */
[----:B------:R-:W-:Y:S01]  /*1990*/  ULDC UR7, c[0x0][0x50c] ;  /* 0x0001430000077ab9 */ /* 0x000fe20000000800 */
[----:B------:R-:W-:Y:S01]  /*19a0*/  UMOV UR13, 0x80000020 ;  /* 0x80000020000d7882 */ /* 0x000fe20000000000 */
[----:B------:R-:W-:Y:S01]  /*19b0*/  UISETP.NE.AND UP0, UPT, UR7, 0x2, UPT ;  /* 0x000000020700788c */ /* 0x000fe2000bf05270 */
[----:B------:R-:W-:Y:S01]  /*19c0*/  QGMMA.64x16x32.F32.E4M3.E4M3 R32, gdesc[UR12], R32 ;  /* 0x002000000c2079f3 */ /* 0x000fe20008700820 */
[----:B------:R-:W-:Y:S01]  /*19d0*/  UMOV UR12, UR8 ;  /* 0x00000008000c7c82 */ /* 0x000fe20008000000 */
[----:B------:R-:W-:Y:S01]  /*19e0*/  UMOV UR13, 0x80000020 ;  /* 0x80000020000d7882 */ /* 0x000fe20000000000 */
[----:B------:R-:W-:Y:S01]  /*19f0*/  USEL UR7, URZ, 0x1, UP0 ;  /* 0x000000013f077887 */ /* 0x000fe20008000000 */
[----:B------:R-:W-:Y:S05]  /*1a00*/  QGMMA.64x16x32.F32.E4M3.E4M3 R24, gdesc[UR12], R24, gsb0 ;  /* 0x002000000c1879f3 */ /* 0x000fea0008000818 */
[----:B------:R-:W-:-:S13]  /*1a10*/  ISETP.NE.AND P0, PT, RZ, UR7, PT ;  /* 0x00000007ff007c0c */ /* 0x000fda000bf05270 */
[----:B------:R-:W-:Y:S05]  /*1a20*/  @!P0 BRA `(.L_x_23) ;  /* 0x0000000000688947 */ /* 0x000fea0003800000 */
[----:B------:R-:W-:Y:S02]  /*1a30*/  WARPGROUP.DEPBAR.LE gsb0, 0x0 ;  /* 0x00008000000079c5 */ /* 0x000fe40000010000 */
[----:B------:R-:W-:-:S01]  /*1a40*/  FADD R71, RZ, R40 ;  /* 0x00000028ff477221 */ /* 0x000fc20000000000 */
[----:B------:R-:W-:Y:S01]  /*1a50*/  FADD R69, RZ, R41 ;  /* 0x00000029ff457221 */ /* 0x000fe20000000000 */
        /* <DEDUP_REMOVED lines=22> */
[----:B------:R-:W-:-:S06]  /*1bc0*/  UMOV UR6, URZ ;  /* 0x0000003f00067c82 */ /* 0x000fcc0008000000 */
.L_x_23:
[----:B------:R-:W-:-:S04]  /*1bd0*/  UIADD3 UR18, UR5, 0x1, URZ ;  /* 0x0000000105127890 */ /* 0x000fc8000fffe03f */
[----:B------:R-:W-:-:S04]  /*1be0*/  UISETP.NE.AND UP0, UPT, UR18, 0x9, UPT ;  /* 0x000000091200788c */ /* 0x000fc8000bf05270 */
[----:B------:R-:W-:Y:S02]  /*1bf0*/  USEL UR8, URZ, 0x1, UP0 ;  /* 0x000000013f087887 */ /* 0x000fe40008000000 */
[----:B------:R-:W-:Y:S02]  /*1c00*/  USEL UR18, UR18, URZ, UP0 ;  /* 0x0000003f12127287 */ /* 0x000fe40008000000 */
[----:B------:R-:W-:-:S06]  /*1c10*/  ULOP3.LUT UR8, UR4, UR8, URZ, 0x3c, !UPT ;  /* 0x0000000804087292 */ /* 0x000fcc000f8e3c3f */
[----:B------:R-:W-:Y:S01]  /*1c20*/  IMAD.U32 R72, RZ, RZ, UR8 ;  /* 0x00000008ff487e24 */ /* 0x000fe2000f8e00ff */
[----:B------:R-:W-:-:S06]  /*1c30*/  UMOV UR8, 0x1 ;  /* 0x0000000100087882 */ /* 0x000fcc0000000000 */
.L_x_18:
[----:B------:R-:W-:-:S04]  /*1c40*/  UISETP.LT.AND UP0, UPT, UR9, 0x1, UPT ;  /* 0x000000010900788c */ /* 0x000fc8000bf01270 */
[----:B------:R-:W-:-:S04]  /*1c50*/  USEL UR12, UR9, 0x1, UP0 ;  /* 0x00000001090c7887 */ /* 0x000fc80008000000 */
[----:B------:R-:W-:-:S04]  /*1c60*/  UIADD3 UR12, UR9, -UR12, URZ ;  /* 0x8000000c090c7290 */ /* 0x000fc8000fffe03f */
[----:B------:R-:W-:-:S06]  /*1c70*/  UISETP.GE.AND UP0, UPT, UR12, 0x1, UPT ;  /* 0x000000010c00788c */ /* 0x000fcc000bf06270 */
[----:B------:R-:W-:-:S13]  /*1c80*/  PLOP3.LUT P0, PT, PT, PT, UP0, 0x80, 0x0 ;  /* 0x000000000000781c */ /* 0x000fda0003f0f008 */
[----:B------:R-:W-:Y:S05]  /*1c90*/  @!P0 BRA `(.L_x_24) ;  /* 0x0000000400ac8947 */ /* 0x000fea0003800000 */
[----:B------:R-:W-:Y:S01]  /*1ca0*/  IMAD.U32 R19, RZ, RZ, UR12 ;  /* 0x0000000cff137e24 */ /* 0x000fe2000f8e00ff */
[----:B------:R-:W-:Y:S01]  /*1cb0*/  ULDC UR21, c[0x0][0x50c] ;  /* 0x0001430000157ab9 */ /* 0x000fe20000000800 */
[----:B------:R-:W-:-:S07]  /*1cc0*/  IMAD.U32 R66, RZ, RZ, UR5 ;  /* 0x00000005ff427e24 */ /* 0x000fce000f8e00ff */
.L_x_32:
[----:B------:R-:W-:-:S13]  /*1cd0*/  ISETP.NE.AND P1, PT, R68, 0x3, PT ;  /* 0x000000034400780c */ /* 0x000fda0003f25270 */
[----:B------:R-:W-:Y:S05]  /*1ce0*/  @!P1 BRA `(.L_x_25) ;  /* 0x0000000000049947 */ /* 0x000fea0003800000 */
[----:B------:R-:W-:Y:S01]  /*1cf0*/  BPT.TRAP 0x1 ;  /* 0x000000040000795c */ /* 0x000fe20000300000 */
.L_x_25:
[----:B------:R-:W0:Y:S01]  /*1d00*/  S2UR UR12, SR_CgaCtaId ;  /* 0x00000000000c79c3 */ /* 0x000e220000008800 */
[----:B------:R-:W-:Y:S01]  /*1d10*/  UMOV UR10, 0x400 ;  /* 0x00000400000a7882 */ /* 0x000fe20000000000 */
[----:B------:R-:W-:Y:S01]  /*1d20*/  SHF.L.U32 R67, R72, 0x1f, RZ ;  /* 0x0000001f48437819 */ /* 0x000fe200000006ff */
[----:B0-----:R-:W-:-:S04]  /*1d30*/  ULEA UR10, UR12, UR10, 0x18 ;  /* 0x0000000a0c0a7291 */ /* 0x001fc8000f8ec03f */
[----:B------:R-:W-:-:S09]  /*1d40*/  ULEA UR12, UR18, UR10, 0x3 ;  /* 0x0000000a120c7291 */ /* 0x000fd2000f8e183f */
[----:B------:R0:W1:Y:S01]  /*1d50*/  SYNCS.PHASECHK.TRANS64.TRYWAIT P0, [UR12], R67 ;  /* 0x00000043ff0075a7 */ /* 0x000062000800014c */
[----:B------:R-:W-:Y:S05]  /*1d60*/  @!P1 BRA `(.L_x_26) ;  /* 0x0000000000049947 */ /* 0x000fea0003800000 */
[----:B------:R-:W-:Y:S01]  /*1d70*/  BPT.TRAP 0x1 ;  /* 0x000000040000795c */ /* 0x000fe20000300000 */
.L_x_26:
[----:B-1----:R-:W-:Y:S05]  /*1d80*/  @P0 BRA `(.L_x_27) ;  /* 0x0000000000080947 */ /* 0x002fea0003800000 */
[----:B------:R-:W1:Y:S02]  /*1d90*/  SYNCS.PHASECHK.TRANS64.TRYWAIT P0, [UR12], R67 ;  /* 0x00000043ff0075a7 */ /* 0x000e64000800014c */
[----:B-1----:R-:W-:Y:S05]  /*1da0*/  @!P0 BRA `(.L_x_28) ;  /* 0x00000050007c8947 */ /* 0x002fea0003800000 */
.L_x_27:
[----:B------:R-:W-:Y:S01]  /*1db0*/  UIADD3 UR12, UR10, 0x36180, URZ ;  /* 0x000361800a0c7890 */ /* 0x000fe2000fffe03f */
[----:B------:R-:W-:Y:S01]  /*1dc0*/  WARPGROUP.ARRIVE ;  /* 0x00000000000079c5 */ /* 0x000fe20000000000 */
[----:B------:R-:W-:Y:S02]  /*1dd0*/  UISETP.NE.AND UP0, UPT, UR7, URZ, UPT ;  /* 0x0000003f0700728c */ /* 0x000fe4000bf05270 */
[----:B------:R-:W-:Y:S02]  /*1de0*/  USHF.R.U32.HI UR12, URZ, 0x4, UR12 ;  /* 0x000000043f0c7899 */ /* 0x000fe4000801160c */
[----:B------:R-:W-:Y:S02]  /*1df0*/  USEL UR8, UR8, URZ, !UP0 ;  /* 0x0000003f08087287 */ /* 0x000fe4000c000000 */
[----:B------:R-:W-:Y:S02]  /*1e00*/  ULOP3.LUT UR12, UR12, 0x3fff, URZ, 0xc0, !UPT ;  /* 0x00003fff0c0c7892 */ /* 0x000fe4000f8ec03f */
[----:B------:R-:W-:-:S02]  /*1e10*/  UISETP.NE.U32.AND UP0, UPT, UR8, URZ, UPT ;  /* 0x0000003f0800728c */ /* 0x000fc4000bf05070 */
[----:B------:R-:W-:Y:S02]  /*1e20*/  ULOP3.LUT UR7, UR12, 0x10000, URZ, 0xfc, !UPT ;  /* 0x000100000c077892 */ /* 0x000fe4000f8efc3f */
[----:B------:R-:W-:Y:S02]  /*1e30*/  UIMAD UR8, UR18, 0x600, UR11 ;  /* 0x00000600120878a4 */ /* 0x000fe4000f8e020b */
[----:B------:R-:W-:Y:S02]  /*1e40*/  ULEA UR7, UR18, UR7, 0x6 ;  /* 0x0000000712077291 */ /* 0x000fe4000f8e303f */
[----:B------:R-:W-:Y:S02]  /*1e50*/  UIADD3 UR19, UR8, 0x200, URZ ;  /* 0x0000020008137890 */ /* 0x000fe4000fffe03f */
[----:B------:R-:W-:Y:S02]  /*1e60*/  UIADD3 UR20, UR8, 0x400, URZ ;  /* 0x0000040008147890 */ /* 0x000fe4000fffe03f */
[----:B------:R-:W-:Y:S01]  /*1e70*/  UMOV UR12, UR8 ;  /* 0x00000008000c7c82 */ /* 0x000fe20008000000 */
[----:B------:R-:W-:Y:S01]  /*1e80*/  UMOV UR13, 0x80000020 ;  /* 0x80000020000d7882 */ /* 0x000fe20000000000 */
[----:B------:R-:W-:Y:S01]  /*1e90*/  UMOV UR14, UR7 ;  /* 0x00000007000e7c82 */ /* 0x000fe20008000000 */
[----:B------:R-:W-:Y:S01]  /*1ea0*/  UMOV UR15, 0x80000020 ;  /* 0x80000020000f7882 */ /* 0x000fe20000000000 */
[----:B------:R-:W-:Y:S01]  /*1eb0*/  UIADD3 UR6, UR6, 0x2, URZ ;  /* 0x0000000206067890 */ /* 0x000fe2000fffe03f */
[----:B------:R-:W-:Y:S01]  /*1ec0*/  QGMMA.64x16x32.F32.E4M3.E4M3 R40, gdesc[UR12], R40, UP0 ;  /* 0x002000000c2879f3 */ /* 0x000fe2000bf00828 */
[----:B------:R-:W-:Y:S01]  /*1ed0*/  UMOV UR12, UR19 ;  /* 0x00000013000c7c82 */ /* 0x000fe20008000000 */
[----:B------:R-:W-:-:S02]  /*1ee0*/  UMOV UR13, 0x80000020 ;  /* 0x80000020000d7882 */ /* 0x000fc40000000000 */
[----:B------:R-:W-:Y:S01]  /*1ef0*/  QGMMA.64x16x32.F32.E4M3.E4M3 R32, gdesc[UR12], R32, UP0 ;  /* 0x002000000c2079f3 */ /* 0x000fe2000bf00820 */
[----:B------:R-:W-:Y:S01]  /*1f00*/  UMOV UR12, UR20 ;  /* 0x00000014000c7c82 */ /* 0x000fe20008000000 */
[----:B------:R-:W-:Y:S02]  /*1f10*/  UMOV UR13, 0x80000020 ;  /* 0x80000020000d7882 */ /* 0x000fe40000000000 */
[----:B------:R-:W-:Y:S01]  /*1f20*/  QGMMA.64x16x32.F32.E4M3.E4M3 R24, gdesc[UR12], R24, UP0 ;  /* 0x002000000c1879f3 */ /* 0x000fe2000bf00818 */
[----:B------:R-:W-:Y:S02]  /*1f30*/  UIADD3 UR12, UR8, 0x2, URZ ;  /* 0x00000002080c7890 */ /* 0x000fe4000fffe03f */
[----:B------:R-:W-:Y:S02]  /*1f40*/  UIADD3 UR14, UR7, 0x2, URZ ;  /* 0x00000002070e7890 */ /* 0x000fe4000fffe03f */
[----:B------:R-:W-:Y:S02]  /*1f50*/  UIADD3 UR7, UR8, 0x202, URZ ;  /* 0x0000020208077890 */ /* 0x000fe4000fffe03f */
[----:B------:R-:W-:Y:S01]  /*1f60*/  UIADD3 UR8, UR8, 0x402, URZ ;  /* 0x0000040208087890 */ /* 0x000fe2000fffe03f */
[----:B------:R-:W-:Y:S01]  /*1f70*/  UMOV UR13, 0x80000020 ;  /* 0x80000020000d7882 */ /* 0x000fe20000000000 */
[----:B------:R-:W-:Y:S01]  /*1f80*/  UMOV UR15, 0x80000020 ;  /* 0x80000020000f7882 */ /* 0x000fe20000000000 */
[----:B------:R-:W-:-:S02]  /*1f90*/  UISETP.NE.AND UP0, UPT, UR6, UR21, UPT ;  /* 0x000000150600728c */ /* 0x000fc4000bf05270 */
[----:B------:R-:W-:Y:S01]  /*1fa0*/  QGMMA.64x16x32.F32.E4M3.E4M3 R40, gdesc[UR12], R40 ;  /* 0x002000000c2879f3 */ /* 0x000fe20008700828 */
[----:B------:R-:W-:Y:S01]  /*1fb0*/  UMOV UR12, UR7 ;  /* 0x00000007000c7c82 */ /* 0x000fe20008000000 */
[----:B------:R-:W-:Y:S01]  /*1fc0*/  UMOV UR13, 0x80000020 ;  /* 0x80000020000d7882 */ /* 0x000fe20000000000 */
[----:B------:R-:W-:Y:S01]  /*1fd0*/  USEL UR7, URZ, 0x1, UP0 ;  /* 0x000000013f077887 */ /* 0x000fe20008000000 */
[----:B------:R-:W-:Y:S01]  /*1fe0*/  QGMMA.64x16x32.F32.E4M3.E4M3 R32, gdesc[UR12], R32 ;  /* 0x002000000c2079f3 */ /* 0x000fe20008700820 */
[----:B------:R-:W-:Y:S01]  /*1ff0*/  UMOV UR12, UR8 ;  /* 0x00000008000c7c82 */ /* 0x000fe20008000000 */
[----:B------:R-:W-:Y:S02]  /*2000*/  UMOV UR13, 0x80000020 ;  /* 0x80000020000d7882 */ /* 0x000fe40000000000 */
[----:B------:R-:W-:Y:S01]  /*2010*/  QGMMA.64x16x32.F32.E4M3.E4M3 R24, gdesc[UR12], R24, gsb0 ;  /* 0x002000000c1879f3 */ /* 0x000fe20008000818 */
[----:B------:R-:W-:Y:S02]  /*2020*/  ISETP.NE.AND P0, PT, RZ, UR7, PT ;  /* 0x00000007ff007c0c */ /* 0x000fe4000bf05270 */
[----:B------:R-:W-:-:S11]  /*2030*/  WARPGROUP.DEPBAR.LE gsb0, 0x1 ;  /* 0x00008000000079c5 */ /* 0x000fd60000010100 */
[----:B------:R-:W-:Y:S05]  /*2040*/  @!P0 BRA `(.L_x_29) ;  /* 0x0000000000688947 */ /* 0x000fea0003800000 */
[----:B------:R-:W-:Y:S02]  /*2050*/  WARPGROUP.DEPBAR.LE gsb0, 0x0 ;  /* 0x00008000000079c5 */ /* 0x000fe40000010000 */
[----:B------:R-:W-:-:S01]  /*2060*/  FADD R71, R40, R71 ;  /* 0x0000004728477221 */ /* 0x000fc20000000000 */
[----:B------:R-:W-:Y:S01]  /*2070*/  FADD R69, R41, R69 ;  /* 0x0000004529457221 */ /* 0x000fe20000000000 */
        /* <DEDUP_REMOVED lines=22> */
[----:B------:R-:W-:-:S06]  /*21e0*/  UMOV UR6, URZ ;  /* 0x0000003f00067c82 */ /* 0x000fcc0008000000 */
.L_x_29:
[----:B------:R-:W-:Y:S05]  /*21f0*/  @!P1 BRA `(.L_x_30) ;  /* 0x0000000000049947 */ /* 0x000fea0003800000 */
[----:B------:R-:W-:Y:S01]  /*2200*/  BPT.TRAP 0x1 ;  /* 0x000000040000795c */ /* 0x000fe20000300000 */
.L_x_30:
[----:B------:R-:W-:-:S13]  /*2210*/  ISETP.NE.AND P0, PT, R3, RZ, PT ;  /* 0x000000ff0300720c */ /* 0x000fda0003f05270 */
[----:B01----:R-:W-:-:S05]  /*2220*/  @P0 LEA R67, R66, UR10, 0x3 ;  /* 0x0000000a42430c11 */ /* 0x003fca000f8e18ff */
[----:B------:R-:W-:-:S05]  /*2230*/  @P0 VIADD R67, R67, 0x48 ;  /* 0x0000004843430836 */ /* 0x000fca0000000000 */
[----:B------:R-:W-:-:S04]  /*2240*/  @P0 PRMT R67, R2, 0x654, R67 ;  /* 0x0000065402430816 */ /* 0x000fc80000000043 */
[----:B------:R0:W-:Y:S01]  /*2250*/  @P0 SYNCS.ARRIVE.TRANS64.RED.A1T0 RZ, [R67+URZ], RZ ;  /* 0x000000ff43ff09a7 */ /* 0x0001e2000810043f */
[----:B------:R-:W-:-:S13]  /*2260*/  ISETP.GT.U32.AND P0, PT, R6, 0x1, PT ;  /* 0x000000010600780c */ /* 0x000fda0003f04070 */
[----:B0-----:R-:W-:Y:S05]  /*2270*/  @P0 BRA `(.L_x_31) ;  /* 0x0000000000040947 */ /* 0x001fea0003800000 */
[----:B------:R-:W-:Y:S01]  /*2280*/  BPT.TRAP 0x1 ;  /* 0x000000040000795c */ /* 0x000fe20000300000 */
.L_x_31:
[----:B------:R-:W-:Y:S01]  /*2290*/  UIADD3 UR18, UR18, 0x1, URZ ;  /* 0x0000000112127890 */ /* 0x000fe2000fffe03f */
[C---:B------:R-:W-:Y:S01]  /*22a0*/  ISETP.GT.AND P1, PT, R19.reuse, 0x1, PT ;  /* 0x000000011300780c */ /* 0x040fe20003f24270 */
[----:B------:R-:W-:Y:S02]  /*22b0*/  VIADD R66, R66, 0x1 ;  /* 0x0000000142427836 */ /* 0x000fe40000000000 */
[----:B------:R-:W-:Y:S01]  /*22c0*/  UISETP.NE.AND UP0, UPT, UR18, 0x9, UPT ;  /* 0x000000091200788c */ /* 0x000fe2000bf05270 */
[----:B------:R-:W-:Y:S02]  /*22d0*/  VIADD R19, R19, 0xffffffff ;  /* 0xffffffff13137836 */ /* 0x000fe40000000000 */
[C---:B------:R-:W-:Y:S01]  /*22e0*/  ISETP.NE.AND P0, PT, R66.reuse, 0x9, PT ;  /* 0x000000094200780c */ /* 0x040fe20003f05270 */
[----:B------:R-:W-:Y:S02]  /*22f0*/  USEL UR8, URZ, 0x1, UP0 ;  /* 0x000000013f087887 */ /* 0x000fe40008000000 */
[----:B------:R-:W-:Y:S01]  /*2300*/  USEL UR18, UR18, URZ, UP0 ;  /* 0x0000003f12127287 */ /* 0x000fe20008000000 */
[----:B------:R-:W-:-:S03]  /*2310*/  SEL R66, R66, RZ, P0 ;  /* 0x000000ff42427207 */ /* 0x000fc60000000000 */
[----:B------:R-:W-:Y:S01]  /*2320*/  LOP3.LUT R72, R72, UR8, RZ, 0x3c, !PT ;  /* 0x0000000848487c12 */ /* 0x000fe2000f8e3cff */
[----:B------:R-:W-:Y:S01]  /*2330*/  UMOV UR8, 0x1 ;  /* 0x0000000100087882 */ /* 0x000fe20000000000 */
[----:B------:R-:W-:Y:S06]  /*2340*/  @P1 BRA `(.L_x_32) ;  /* 0xfffffff800601947 */ /* 0x000fec000383ffff */
.L_x_24:
[----:B------:R-:W-:Y:S01]  /*2350*/  UISETP.NE.AND UP0, UPT, UR6, URZ, UPT ;  /* 0x0000003f0600728c */ /* 0x000fe2000bf05270 */
[----:B------:R-:W0:Y:S03]  /*2360*/  LDC R19, c[0x0][0x28c] ;  /* 0x0000a300ff137b82 */ /* 0x000e260000000800 */
[----:B------:R-:W-:-:S06]  /*2370*/  USEL UR6, URZ, 0x1, !UP0 ;  /* 0x000000013f067887 */ /* 0x000fcc000c000000 */
[----:B------:R-:W-:Y:S02]  /*2380*/  ISETP.NE.AND P0, PT, RZ, UR6, PT ;  /* 0x00000006ff007c0c */ /* 0x000fe4000bf05270 */
[----:B0-----:R-:W-:-:S11]  /*2390*/  ISETP.GE.AND P1, PT, R19, 0x1, PT ;  /* 0x000000011300780c */ /* 0x001fd60003f26270 */
[----:B------:R-:W-:Y:S05]  /*23a0*/  @!P0 BRA `(.L_x_33) ;  /* 0x0000000000648947 */ /* 0x000fea0003800000 */
[----:B------:R-:W-:Y:S02]  /*23b0*/  WARPGROUP.DEPBAR.LE gsb0, 0x0 ;  /* 0x00008000000079c5 */ /* 0x000fe40000010000 */
[----:B------:R-:W-:Y:S01]  /*23c0*/  FADD R71, R40, R71 ;  /* 0x0000004728477221 */ /* 0x000fe20000000000 */
        /* <DEDUP_REMOVED lines=22> */
[----:B------:R-:W-:-:S07]  /*2530*/  FADD R16, R16, R31 ;  /* 0x0000001f10107221 */ /* 0x000fce0000000000 */
.L_x_33:
[----:B------:R-:W-:Y:S02]  /*2540*/  WARPGROUP.DEPBAR.LE gsb0, 0x0 ;  /* 0x00008000000079c5 */ /* 0x000fe40000010000 */
[----:B------:R-:W-:Y:S05]  /*2550*/  @!P1 BRA `(.L_x_34) ;  /* 0x0000000000549947 */ /* 0x000fea0003800000 */
[----:B------:R-:W-:-:S13]  /*2560*/  ISETP.NE.AND P0, PT, R68, 0x3, PT ;  /* 0x000000034400780c */ /* 0x000fda0003f05270 */
[----:B------:R-:W-:Y:S05]  /*2570*/  @!P0 BRA `(.L_x_35) ;  /* 0x0000000000048947 */ /* 0x000fea0003800000 */
[----:B------:R-:W-:Y:S01]  /*2580*/  BPT.TRAP 0x1 ;  /* 0x000000040000795c */ /* 0x000fe20000300000 */
.L_x_35:
[----:B------:R-:W-:Y:S01]  /*2590*/  ISETP.NE.AND P0, PT, R3, RZ, PT ;  /* 0x000000ff0300720c */ /* 0x000fe20003f05270 */
[----:B------:R-:W-:Y:S01]  /*25a0*/  BSSY B0, `(.L_x_36) ;  /* 0x000000e000007945 */ /* 0x000fe20003800000 */
[----:B------:R-:W-:-:S11]  /*25b0*/  ISETP.GT.U32.AND P1, PT, R6, 0x1, PT ;  /* 0x000000010600780c */ /* 0x000fd60003f24070 */
[----:B------:R-:W-:Y:S05]  /*25c0*/  @!P0 BRA `(.L_x_37) ;  /* 0x00000000002c8947 */ /* 0x000fea0003800000 */
[----:B------:R-:W-:-:S04]  /*25d0*/  UISETP.LT.AND UP0, UPT, UR9, 0x1, UPT ;  /* 0x000000010900788c */ /* 0x000fc8000bf01270 */
[----:B------:R-:W-:-:S04]  /*25e0*/  USEL UR8, UR9, 0x1, UP0 ;  /* 0x0000000109087887 */ /* 0x000fc80008000000 */
[----:B------:R-:W-:-:S04]  /*25f0*/  UIADD3 UR8, UR5, UR9, -UR8 ;  /* 0x0000000905087290 */ /* 0x000fc8000fffe808 */
[----:B------:R-:W-:-:S04]  /*2600*/  UIMAD.WIDE.U32 UR6, UR8, 0x38e38e39, URZ ;  /* 0x38e38e39080678a5 */ /* 0x000fc8000f8e003f */
[----:B------:R-:W-:-:S04]  /*2610*/  USHF.R.U32.HI UR6, URZ, 0x1, UR7 ;  /* 0x000000013f067899 */ /* 0x000fc80008011607 */
[----:B------:R-:W-:-:S04]  /*2620*/  UIMAD UR8, UR6, -0x9, UR8 ;  /* 0xfffffff7060878a4 */ /* 0x000fc8000f8e0208 */
[----:B------:R-:W-:-:S04]  /*2630*/  ULEA UR8, UR8, UR10, 0x3 ;  /* 0x0000000a08087291 */ /* 0x000fc8000f8e183f */
[----:B------:R-:W-:-:S06]  /*2640*/  UIADD3 UR8, UR8, 0x48, URZ ;  /* 0x0000004808087890 */ /* 0x000fcc000fffe03f */
[----:B------:R-:W-:-:S05]  /*2650*/  IMAD.U32 R19, RZ, RZ, UR8 ;  /* 0x00000008ff137e24 */ /* 0x000fca000f8e00ff */
[----:B------:R-:W-:-:S04]  /*2660*/  PRMT R19, R2, 0x654, R19 ;  /* 0x0000065402137816 */ /* 0x000fc80000000013 */
[----:B------:R0:W-:Y:S03]  /*2670*/  SYNCS.ARRIVE.TRANS64.RED.A1T0 RZ, [R19+URZ], RZ ;  /* 0x000000ff13ff79a7 */ /* 0x0001e6000810043f */
.L_x_37:
[----:B------:R-:W-:Y:S05]  /*2680*/  BSYNC B0 ;  /* 0x0000000000007941 */ /* 0x000fea0003800000 */
.L_x_36:
[----:B------:R-:W-:Y:S05]  /*2690*/  @P1 BRA `(.L_x_34) ;  /* 0x0000000000041947 */ /* 0x000fea0003800000 */
[----:B------:R-:W-:Y:S01]  /*26a0*/  BPT.TRAP 0x1 ;  /* 0x000000040000795c */ /* 0x000fe20000300000 */
.L_x_34:
[----:B------:R-:W1:Y:S01]  /*26b0*/  LDC R28, c[0x0][0x288] ;  /* 0x0000a200ff1c7b82 */ /* 0x000e620000000800 */
[--C-:B0-----:R-:W-:Y:S01]  /*26c0*/  SHF.R.U32.HI R19, RZ, 0x2, R0.reuse ;  /* 0x00000002ff137819 */ /* 0x101fe20000011600 */
[----:B------:R-:W-:Y:S01]  /*26d0*/  IMAD.SHL.U32 R35, R18, 0x10, RZ ;  /* 0x0000001012237824 */ /* 0x000fe200078e00ff */
[C---:B------:R-:W-:Y:S01]  /*26e0*/  LOP3.LUT R25, R0.reuse, 0x60, RZ, 0xc0, !PT ;  /* 0x0000006000197812 */ /* 0x040fe200078ec0ff */
[----:B------:R-:W-:Y:S01]  /*26f0*/  IMAD.SHL.U32 R30, R0, 0x2, RZ ;  /* 0x00000002001e7824 */ /* 0x000fe200078e00ff */
[----:B------:R-:W-:Y:S01]  /*2700*/  SHF.R.U32.HI R26, RZ, 0x7, R0 ;  /* 0x00000007ff1a7819 */ /* 0x000fe20000011600 */
[----:B------:R-:W-:Y:S01]  /*2710*/  UIADD3 UR5, UR9, UR5, URZ ;  /* 0x0000000509057290 */ /* 0x000fe2000fffe03f */
[----:B------:R-:W-:Y:S01]  /*2720*/  LOP3.LUT R24, R19, 0x7, RZ, 0xc0, !PT ;  /* 0x0000000713187812 */ /* 0x000fe200078ec0ff */
[----:B------:R-:W-:Y:S01]  /*2730*/  UISETP.GE.U32.AND UP1, UPT, UR9, 0x9, UPT ;  /* 0x000000090900788c */ /* 0x000fe2000bf26070 */
[----:B------:R-:W-:Y:S01]  /*2740*/  SHF.R.U32.HI R25, RZ, 0x1, R25 ;  /* 0x00000001ff197819 */ /* 0x000fe20000011619 */
[----:B------:R-:W-:Y:S01]  /*2750*/  ULDC.64 UR6, c[0x0][0x5d0] ;  /* 0x0001740000067ab9 */ /* 0x000fe20000000a00 */
[----:B------:R-:W-:Y:S01]  /*2760*/  LOP3.LUT R19, R26, 0x1, RZ, 0xc0, !PT ;  /* 0x000000011a137812 */ /* 0x000fe200078ec0ff */
[----:B------:R-:W-:Y:S01]  /*2770*/  UISETP.GT.U32.AND UP0, UPT, UR5, 0x8, UPT ;  /* 0x000000080500788c */ /* 0x000fe2000bf04070 */
[----:B------:R-:W-:Y:S01]  /*2780*/  IADD3 R26, RZ, -R25, -R24 ;  /* 0x80000019ff1a7210 */ /* 0x000fe20007ffe818 */
[----:B------:R-:W-:Y:S01]  /*2790*/  ULDC UR10, c[0x0][0x284] ;  /* 0x0000a100000a7ab9 */ /* 0x000fe20000000800 */
[----:B------:R-:W-:Y:S01]  /*27a0*/  SHF.R.S32.HI R32, RZ, 0x1f, R65 ;  /* 0x0000001fff207819 */ /* 0x000fe20000011441 */
[----:B------:R-:W-:Y:S01]  /*27b0*/  IMAD.SHL.U32 R33, R19, 0x40, RZ ;  /* 0x0000004013217824 */ /* 0x000fe200078e00ff */
[----:B------:R-:W-:Y:S01]  /*27c0*/  LOP3.LUT R30, R35, 0x6, R30, 0xf8, !PT ;  /* 0x00000006231e7812 */ /* 0x000fe200078ef81e */
[----:B------:R-:W-:Y:S01]  /*27d0*/  IMAD R29, R19, -0x40, R26 ;  /* 0xffffffc0131d7824 */ /* 0x000fe200078e021a */
[----:B------:R-:W-:Y:S01]  /*27e0*/  UISETP.LT.U32.AND UP0, UPT, UR9, 0x9, UP0 ;  /* 0x000000090900788c */ /* 0x000fe20008701070 */
[C---:B------:R-:W-:Y:S01]  /*27f0*/  IMAD.WIDE R26, R64.reuse, 0x180, RZ ;  /* 0x00000180401a7825 */ /* 0x040fe200078e02ff */
[----:B------:R-:W-:Y:S01]  /*2800*/  LOP3.LUT R33, R33, 0x40, R24, 0xe2, !PT ;  /* 0x0000004021217812 */ /* 0x000fe200078ee218 */
[----:B------:R-:W-:Y:S01]  /*2810*/  ULDC.64 UR12, c[0x0][0x5c8] ;  /* 0x00017200000c7ab9 */ /* 0x000fe20000000a00 */
[----:B------:R-:W-:Y:S01]  /*2820*/  SHF.R.S32.HI R31, RZ, 0x1f, R30 ;  /* 0x0000001fff1f7819 */ /* 0x000fe2000001141e */
[----:B------:R-:W-:Y:S01]  /*2830*/  IMAD R64, R64, 0x180, RZ ;  /* 0x0000018040407824 */ /* 0x000fe200078e02ff */
[----:B-1----:R-:W-:Y:S01]  /*2840*/  ISETP.GE.AND P0, PT, R35, R28, PT ;  /* 0x0000001c2300720c */ /* 0x002fe20003f06270 */
[----:B------:R-:W-:Y:S01]  /*2850*/  IMAD R18, R32, UR6, RZ ;  /* 0x0000000620127c24 */ /* 0x000fe2000f8e02ff */
[----:B------:R-:W-:Y:S01]  /*2860*/  LOP3.LUT R33, R26, R33, R25, 0xfe, !PT ;  /* 0x000000211a217212 */ /* 0x000fe200078efe19 */
[----:B------:R-:W-:Y:S01]  /*2870*/  USEL UR8, URZ, 0x1, !UP0 ;  /* 0x000000013f087887 */ /* 0x000fe2000c000000 */
[----:B------:R-:W-:Y:S01]  /*2880*/  ISETP.GE.OR P0, PT, R64, UR10, P0 ;  /* 0x0000000a40007c0c */ /* 0x000fe20008706670 */
[C---:B------:R-:W-:Y:S01]  /*2890*/  IMAD R25, R65.reuse, UR7, R18 ;  /* 0x0000000741197c24 */ /* 0x040fe2000f8e0212 */
[----:B------:R-:W-:Y:S01]  /*28a0*/  LOP3.LUT R24, R0, 0x3, RZ, 0xc0, !PT ;  /* 0x0000000300187812 */ /* 0x000fe200078ec0ff */
[----:B------:R-:W-:Y:S01]  /*28b0*/  IMAD.WIDE.U32 R18, R65, UR6, R30 ;  /* 0x0000000641127c25 */ /* 0x000fe2000f8e001e */
[----:B------:R-:W-:Y:S01]  /*28c0*/  @UP1 UIMAD.WIDE.U32 UR6, UR5, 0x38e38e39, URZ ;  /* 0x38e38e39050618a5 */ /* 0x000fe2000f8e003f */
[----:B------:R-:W-:Y:S01]  /*28d0*/  IADD3 R29, -R64, UR10, R29 ;  /* 0x0000000a401d7c10 */ /* 0x000fe2000fffe11d */
[----:B------:R-:W-:Y:S01]  /*28e0*/  ULOP3.LUT UR4, UR4, UR8, URZ, 0x3c, !UPT ;  /* 0x0000000804047292 */ /* 0x000fe2000f8e3c3f */
[----:B------:R-:W-:Y:S01]  /*28f0*/  IMAD R24, R24, -0x2, R28 ;  /* 0xfffffffe18187824 */ /* 0x000fe200078e021c */
[----:B------:R-:W-:Y:S01]  /*2900*/  @UP1 USHF.R.U32.HI UR6, URZ, 0x1, UR7 ;  /* 0x000000013f061899 */ /* 0x000fe20008011607 */
[----:B------:R-:W-:-:S02]  /*2910*/  IMAD.IADD R19, R19, 0x1, R25 ;  /* 0x0000000113137824 */ /* 0x000fc400078e0219 */
[----:B------:R-:W-:Y:S01]  /*2920*/  IMAD R28, R27, UR12, RZ ;  /* 0x0000000c1b1c7c24 */ /* 0x000fe2000f8e02ff */
[----:B------:R-:W-:Y:S01]  /*2930*/  @UP1 ULOP3.LUT UR4, UR4, 0x1, UR6, 0x78, !UPT ;  /* 0x0000000104041892 */ /* 0x000fe2000f8e7806 */
[----:B------:R-:W-:Y:S02]  /*2940*/  IMAD.IADD R25, R24, 0x1, -R35 ;  /* 0x0000000118197824 */ /* 0x000fe400078e0a23 */
[C---:B------:R-:W-:Y:S02]  /*2950*/  IMAD R35, R33.reuse, UR13, R28 ;  /* 0x0000000d21237c24 */ /* 0x040fe4000f8e021c */
[----:B------:R-:W-:-:S04]  /*2960*/  IMAD.WIDE.U32 R18, R33, UR12, R18 ;  /* 0x0000000c21127c25 */ /* 0x000fc8000f8e0012 */
[----:B------:R-:W-:Y:S01]  /*2970*/  IMAD.MOV.U32 R24, RZ, RZ, -0x1 ;  /* 0xffffffffff187424 */ /* 0x000fe200078e00ff */
[----:B------:R-:W-:Y:S06]  /*2980*/  @P0 BRA `(.L_x_38) ;  /* 0x0000002400940947 */ /* 0x000fec0003800000 */
[----:B---3-5:R-:W-:Y:S01]  /*2990*/  FSETP.NEU.AND P0, PT, R5, RZ, PT ;  /* 0x000000ff0500720b */ /* 0x028fe20003f0d000 */
[----:B------:R-:W-:Y:S01]  /*29a0*/  BSSY B0, `(.L_x_38) ;  /* 0x0000263000007945 */ /* 0x000fe20003800000 */
[----:B------:R-:W-:-:S11]  /*29b0*/  IMAD.IADD R28, R19, 0x1, R35 ;  /* 0x00000001131c7824 */ /* 0x000fd600078e0223 */
[----:B------:R-:W-:Y:S05]  /*29c0*/  @!P0 BRA `(.L_x_39) ;  /* 0x0000001800088947 */ /* 0x000fea0003800000 */
[----:B------:R-:W-:Y:S01]  /*29d0*/  ULDC.64 UR6, c[0x0][0x5b8] ;  /* 0x00016e0000067ab9 */ /* 0x000fe20000000a00 */
[----:B------:R-:W-:Y:S01]  /*29e0*/  ISETP.GE.AND P1, PT, R29, 0x1, PT ;  /* 0x000000011d00780c */ /* 0x000fe20003f26270 */
[----:B------:R-:W-:Y:S01]  /*29f0*/  IMAD R26, R32, UR6, RZ ;  /* 0x00000006201a7c24 */ /* 0x000fe2000f8e02ff */
[----:B------:R-:W-:Y:S01]  /*2a00*/  ULDC.64 UR10, c[0x0][0x5a8] ;  /* 0x00016a00000a7ab9 */ /* 0x000fe20000000a00 */
[----:B------:R-:W-:Y:S01]  /*2a10*/  IMAD.WIDE.U32 R30, R65, UR6, R30 ;  /* 0x00000006411e7c25 */ /* 0x000fe2000f8e001e */
[----:B------:R-:W-:-:S03]  /*2a20*/  ISETP.LT.OR P3, PT, R25, 0x1, !P1 ;  /* 0x000000011900780c */ /* 0x000fc60004f61670 */
[----:B------:R-:W-:Y:S01]  /*2a30*/  IMAD R65, R65, UR7, R26 ;  /* 0x0000000741417c24 */ /* 0x000fe2000f8e021a */
[----:B------:R-:W-:Y:S02]  /*2a40*/  ULDC.64 UR6, c[0x0][0x5b0] ;  /* 0x00016c0000067ab9 */ /* 0x000fe40000000a00 */
[----:B------:R-:W-:Y:S02]  /*2a50*/  IMAD R26, R27, UR6, RZ ;  /* 0x000000061b1a7c24 */ /* 0x000fe4000f8e02ff */
[----:B------:R-:W-:Y:S02]  /*2a60*/  IMAD.IADD R31, R31, 0x1, R65 ;  /* 0x000000011f1f7824 */ /* 0x000fe400078e0241 */
[C-C-:B------:R-:W-:Y:S01]  /*2a70*/  IMAD R37, R33.reuse, UR7, R26.reuse ;  /* 0x0000000721257c24 */ /* 0x140fe2000f8e021a */
[----:B------:R-:W-:Y:S01]  /*2a80*/  PRMT R26, RZ, 0x7610, R26 ;  /* 0x00007610ff1a7816 */ /* 0x000fe2000000001a */
[----:B------:R-:W-:-:S03]  /*2a90*/  IMAD.WIDE.U32 R34, R33, UR6, R30 ;  /* 0x0000000621227c25 */ /* 0x000fc6000f8e001e */
[----:B------:R-:W-:-:S04]  /*2aa0*/  IADD3 R36, P0, R34, UR10, RZ ;  /* 0x0000000a22247c10 */ /* 0x000fc8000ff1e0ff */
[----:B------:R-:W-:Y:S02]  /*2ab0*/  IADD3.X R37, R35, UR11, R37, P0, !PT ;  /* 0x0000000b23257c10 */ /* 0x000fe400087fe425 */
[----:B------:R-:W0:Y:S03]  /*2ac0*/  @!P3 LDC.64 R34, c[0x0][0x5c0] ;  /* 0x00017000ff22bb82 */ /* 0x000e260000000a00 */
[----:B------:R-:W3:Y:S01]  /*2ad0*/  @!P3 LDG.E.U8 R26, desc[UR16][R36.64] ;  /* 0x00000010241ab981 */ /* 0x000ee2000c1e1100 */
[----:B------:R-:W-:-:S13]  /*2ae0*/  ISETP.LT.OR P2, PT, R25, 0x2, !P1 ;  /* 0x000000021900780c */ /* 0x000fda0004f41670 */
[----:B------:R-:W1:Y:S01]  /*2af0*/  @!P2 LDC.64 R42, c[0x0][0x5c0] ;  /* 0x00017000ff2aab82 */ /* 0x000e620000000a00 */
[----:B0-----:R-:W-:-:S05]  /*2b00*/  @!P3 IADD3 R34, P0, R18, R34, RZ ;  /* 0x000000221222b210 */ /* 0x001fca0007f1e0ff */
[----:B------:R-:W-:Y:S01]  /*2b10*/  @!P3 IMAD.X R35, R28, 0x1, R35, P0 ;  /* 0x000000011c23b824 */ /* 0x000fe200000e0623 */
[----:B---3--:R-:W-:-:S04]  /*2b20*/  LOP3.LUT R26, R26, 0xff, RZ, 0xc0, !PT ;  /* 0x000000ff1a1a7812 */ /* 0x008fc800078ec0ff */
[----:B------:R-:W-:-:S05]  /*2b30*/  F2FP.F16.E4M3.UNPACK_B R26, R26 ;  /* 0x0000001aff1a723e */ /* 0x000fca00020006ff */
[----:B------:R-:W-:-:S05]  /*2b40*/  HADD2.F32 R26, -RZ, R26.H0_H0 ;  /* 0x2000001aff1a7230 */ /* 0x000fca0000004100 */
[----:B------:R-:W-:-:S04]  /*2b50*/  FMUL R26, R26, R5 ;  /* 0x000000051a1a7220 */ /* 0x000fc80000400000 */
[----:B--2---:R-:W-:-:S05]  /*2b60*/  FFMA R26, R71, R4, R26 ;  /* 0x00000004471a7223 */ /* 0x004fca000000001a */
[----:B------:R-:W-:Y:S02]  /*2b70*/  F2FP.SATFINITE.E4M3.F32.PACK_AB_MERGE_C R41, RZ, R26, RZ ;  /* 0x0000001aff29723e */ /* 0x000fe400048070ff */
[----:B------:R-:W-:-:S03]  /*2b80*/  PRMT R26, RZ, 0x7610, R26 ;  /* 0x00007610ff1a7816 */ /* 0x000fc6000000001a */
[----:B------:R0:W-:Y:S04]  /*2b90*/  @!P3 STG.E.U8 desc[UR16][R34.64], R41 ;  /* 0x000000292200b986 */ /* 0x0001e8000c101110 */
[----:B------:R-:W2:Y:S01]  /*2ba0*/  @!P2 LDG.E.U8 R26, desc[UR16][R36.64+0x1] ;  /* 0x00000110241aa981 */ /* 0x000ea2000c1e1100 */
[----:B------:R-:W-:Y:S02]  /*2bb0*/  IADD3 R39, P0, R33, 0x8, RZ ;  /* 0x0000000821277810 */ /* 0x000fe40007f1e0ff */
[----:B-1----:R-:W-:-:S03]  /*2bc0*/  @!P2 IADD3 R40, P5, R18, R42, RZ ;  /* 0x0000002a1228a210 */ /* 0x002fc60007fbe0ff */
[----:B------:R-:W-:Y:S01]  /*2bd0*/  IMAD.X R32, RZ, RZ, R27, P0 ;  /* 0x000000ffff207224 */ /* 0x000fe200000e061b */
[----:B------:R-:W-:Y:S01]  /*2be0*/  ISETP.GE.AND P0, PT, R29, 0x9, PT ;  /* 0x000000091d00780c */ /* 0x000fe20003f06270 */
[----:B0-----:R-:W-:-:S03]  /*2bf0*/  IMAD.WIDE.U32 R34, R39, UR6, R30 ;  /* 0x0000000627227c25 */ /* 0x001fc6000f8e001e */
[----:B------:R-:W-:Y:S01]  /*2c00*/  ISETP.LT.OR P3, PT, R25, 0x1, !P0 ;  /* 0x000000011900780c */ /* 0x000fe20004761670 */
[----:B------:R-:W-:Y:S01]  /*2c10*/  IMAD R32, R32, UR6, RZ ;  /* 0x0000000620207c24 */ /* 0x000fe2000f8e02ff */
[----:B------:R-:W-:Y:S01]  /*2c20*/  IADD3 R38, P4, R34, UR10, RZ ;  /* 0x0000000a22267c10 */ /* 0x000fe2000ff9e0ff */
[----:B------:R-:W-:Y:S02]  /*2c30*/  @!P2 IMAD.X R41, R28, 0x1, R43, P5 ;  /* 0x000000011c29a824 */ /* 0x000fe400028e062b */
[----:B------:R-:W-:-:S05]  /*2c40*/  IMAD R39, R39, UR7, R32 ;  /* 0x0000000727277c24 */ /* 0x000fca000f8e0220 */
[----:B------:R-:W-:-:S03]  /*2c50*/  IADD3.X R39, R35, UR11, R39, P4, !PT ;  /* 0x0000000b23277c10 */ /* 0x000fc6000a7fe427 */
[----:B------:R-:W0:Y:S01]  /*2c60*/  @!P3 LDC.64 R34, c[0x0][0x5c0] ;  /* 0x00017000ff22bb82 */ /* 0x000e220000000a00 */
[----:B--2---:R-:W-:-:S04]  /*2c70*/  LOP3.LUT R26, R26, 0xff, RZ, 0xc0, !PT ;  /* 0x000000ff1a1a7812 */ /* 0x004fc800078ec0ff */
[----:B------:R-:W-:-:S05]  /*2c80*/  F2FP.F16.E4M3.UNPACK_B R26, R26 ;  /* 0x0000001aff1a723e */ /* 0x000fca00020006ff */
[----:B------:R-:W-:-:S05]  /*2c90*/  HADD2.F32 R26, -RZ, R26.H0_H0 ;  /* 0x2000001aff1a7230 */ /* 0x000fca0000004100 */
[----:B------:R-:W-:-:S04]  /*2ca0*/  FMUL R26, R26, R5 ;  /* 0x000000051a1a7220 */ /* 0x000fc80000400000 */
[----:B------:R-:W-:-:S05]  /*2cb0*/  FFMA R26, R69, R4, R26 ;  /* 0x00000004451a7223 */ /* 0x000fca000000001a */
[----:B------:R-:W-:Y:S02]  /*2cc0*/  F2FP.SATFINITE.E4M3.F32.PACK_AB_MERGE_C R43, RZ, R26, RZ ;  /* 0x0000001aff2b723e */ /* 0x000fe400048070ff */
[----:B------:R-:W-:-:S03]  /*2cd0*/  PRMT R26, RZ, 0x7610, R26 ;  /* 0x00007610ff1a7816 */ /* 0x000fc6000000001a */
[----:B------:R1:W-:Y:S04]  /*2ce0*/  @!P2 STG.E.U8 desc[UR16][R40.64+0x1], R43 ;  /* 0x0000012b2800a986 */ /* 0x0003e8000c101110 */
[----:B------:R-:W2:Y:S01]  /*2cf0*/  @!P3 LDG.E.U8 R26, desc[UR16][R38.64] ;  /* 0x00000010261ab981 */ /* 0x000ea2000c1e1100 */
[----:B------:R-:W-:Y:S02]  /*2d00*/  ISETP.LT.OR P2, PT, R25, 0x2, !P0 ;  /* 0x000000021900780c */ /* 0x000fe40004741670 */
[----:B0-----:R-:W-:-:S04]  /*2d10*/  @!P3 IADD3 R34, P4, P5, R18, R34, R14 ;  /* 0x000000221222b210 */ /* 0x001fc80007d9e00e */
[----:B------:R-:W-:-:S07]  /*2d20*/  @!P3 IADD3.X R35, R28, R35, R11, P4, P5 ;  /* 0x000000231c23b210 */ /* 0x000fce00027ea40b */
[----:B------:R-:W0:Y:S01]  /*2d30*/  @!P2 LDC.64 R44, c[0x0][0x5c0] ;  /* 0x00017000ff2cab82 */ /* 0x000e220000000a00 */
[----:B--2---:R-:W-:-:S04]  /*2d40*/  LOP3.LUT R26, R26, 0xff, RZ, 0xc0, !PT ;  /* 0x000000ff1a1a7812 */ /* 0x004fc800078ec0ff */
[----:B------:R-:W-:-:S05]  /*2d50*/  F2FP.F16.E4M3.UNPACK_B R26, R26 ;  /* 0x0000001aff1a723e */ /* 0x000fca00020006ff */
[----:B------:R-:W-:-:S05]  /*2d60*/  HADD2.F32 R26, -RZ, R26.H0_H0 ;  /* 0x2000001aff1a7230 */ /* 0x000fca0000004100 */
[----:B------:R-:W-:-:S04]  /*2d70*/  FMUL R26, R26, R5 ;  /* 0x000000051a1a7220 */ /* 0x000fc80000400000 */
[----:B------:R-:W-:-:S05]  /*2d80*/  FFMA R26, R63, R4, R26 ;  /* 0x000000043f1a7223 */ /* 0x000fca000000001a */
[----:B-1----:R-:W-:Y:S02]  /*2d90*/  F2FP.SATFINITE.E4M3.F32.PACK_AB_MERGE_C R43, RZ, R26, RZ ;  /* 0x0000001aff2b723e */ /* 0x002fe400048070ff */
[----:B------:R-:W-:-:S03]  /*2da0*/  PRMT R26, RZ, 0x7610, R26 ;  /* 0x00007610ff1a7816 */ /* 0x000fc6000000001a */
[----:B------:R1:W-:Y:S04]  /*2db0*/  @!P3 STG.E.U8 desc[UR16][R34.64], R43 ;  /* 0x0000002b2200b986 */ /* 0x0003e8000c101110 */
[----:B------:R-:W2:Y:S01]  /*2dc0*/  @!P2 LDG.E.U8 R26, desc[UR16][R38.64+0x1] ;  /* 0x00000110261aa981 */ /* 0x000ea2000c1e1100 */
[----:B------:R-:W-:Y:S02]  /*2dd0*/  ISETP.LT.OR P3, PT, R25, 0x9, !P1 ;  /* 0x000000091900780c */ /* 0x000fe40004f61670 */
[----:B0-----:R-:W-:-:S11]  /*2de0*/  @!P2 IADD3 R40, P4, P5, R18, R44, R14 ;  /* 0x0000002c1228a210 */ /* 0x001fd60007d9e00e */
[----:B-1----:R-:W0:Y:S01]  /*2df0*/  @!P3 LDC.64 R34, c[0x0][0x5c0] ;  /* 0x00017000ff22bb82 */ /* 0x002e220000000a00 */
[----:B--2---:R-:W-:-:S04]  /*2e00*/  LOP3.LUT R26, R26, 0xff, RZ, 0xc0, !PT ;  /* 0x000000ff1a1a7812 */ /* 0x004fc800078ec0ff */
[----:B------:R-:W-:-:S05]  /*2e10*/  F2FP.F16.E4M3.UNPACK_B R26, R26 ;  /* 0x0000001aff1a723e */ /* 0x000fca00020006ff */
[----:B------:R-:W-:-:S05]  /*2e20*/  HADD2.F32 R26, -RZ, R26.H0_H0 ;  /* 0x2000001aff1a7230 */ /* 0x000fca0000004100 */
[----:B------:R-:W-:Y:S01]  /*2e30*/  FMUL R41, R26, R5 ;  /* 0x000000051a297220 */ /* 0x000fe20000400000 */
[----:B------:R-:W-:-:S03]  /*2e40*/  PRMT R26, RZ, 0x7610, R26 ;  /* 0x00007610ff1a7816 */ /* 0x000fc6000000001a */
[----:B------:R-:W-:Y:S01]  /*2e50*/  FFMA R62, R62, R4, R41 ;  /* 0x000000043e3e7223 */ /* 0x000fe20000000029 */
[----:B------:R-:W-:-:S04]  /*2e60*/  @!P2 IADD3.X R41, R28, R45, R11, P4, P5 ;  /* 0x0000002d1c29a210 */ /* 0x000fc800027ea40b */
[----:B------:R-:W-:-:S05]  /*2e70*/  F2FP.SATFINITE.E4M3.F32.PACK_AB_MERGE_C R43, RZ, R62, RZ ;  /* 0x0000003eff2b723e */ /* 0x000fca00048070ff */
[----:B------:R1:W-:Y:S04]  /*2e80*/  @!P2 STG.E.U8 desc[UR16][R40.64+0x1], R43 ;  /* 0x0000012b2800a986 */ /* 0x0003e8000c101110 */
[----:B------:R-:W2:Y:S01]  /*2e90*/  @!P3 LDG.E.U8 R26, desc[UR16][R36.64+0x8] ;  /* 0x00000810241ab981 */ /* 0x000ea2000c1e1100 */
[----:B------:R-:W-:Y:S02]  /*2ea0*/  ISETP.LT.OR P1, PT, R25, 0xa, !P1 ;  /* 0x0000000a1900780c */ /* 0x000fe40004f21670 */
[----:B0-----:R-:W-:-:S05]  /*2eb0*/  @!P3 IADD3 R34, P2, R18, R34, RZ ;  /* 0x000000221222b210 */ /* 0x001fca0007f5e0ff */
[----:B------:R-:W-:-:S06]  /*2ec0*/  @!P3 IMAD.X R35, R28, 0x1, R35, P2 ;  /* 0x000000011c23b824 */ /* 0x000fcc00010e0623 */
        /* <DEDUP_REMOVED lines=11> */
[----:B0-----:R-:W-:-:S11]  /*2f80*/  @!P1 IADD3 R40, P3, R18, R44, RZ ;  /* 0x0000002c12289210 */ /* 0x001fd60007f7e0ff */
[----:B-1----:R-:W0:Y:S01]  /*2f90*/  @!P2 LDC.64 R34, c[0x0][0x5c0] ;  /* 0x00017000ff22ab82 */ /* 0x002e220000000a00 */
[----:B--2---:R-:W-:-:S04]  /*2fa0*/  LOP3.LUT R26, R26, 0xff, RZ, 0xc0, !PT ;  /* 0x000000ff1a1a7812 */ /* 0x004fc800078ec0ff */
[----:B------:R-:W-:-:S05]  /*2fb0*/  F2FP.F16.E4M3.UNPACK_B R26, R26 ;  /* 0x0000001aff1a723e */ /* 0x000fca00020006ff */
[----:B------:R-:W-:-:S05]  /*2fc0*/  HADD2.F32 R26, -RZ, R26.H0_H0 ;  /* 0x2000001aff1a7230 */ /* 0x000fca0000004100 */
[----:B------:R-:W-:Y:S01]  /*2fd0*/  FMUL R41, R26, R5 ;  /* 0x000000051a297220 */ /* 0x000fe20000400000 */
[----:B------:R-:W-:-:S03]  /*2fe0*/  PRMT R26, RZ, 0x7610, R26 ;  /* 0x00007610ff1a7816 */ /* 0x000fc6000000001a */
[----:B------:R-:W-:Y:S01]  /*2ff0*/  FFMA R60, R60, R4, R41 ;  /* 0x000000043c3c7223 */ /* 0x000fe20000000029 */
[----:B------:R-:W-:-:S04]  /*3000*/  @!P1 IMAD.X R41, R28, 0x1, R45, P3 ;  /* 0x000000011c299824 */ /* 0x000fc800018e062d */
[----:B------:R-:W-:-:S05]  /*3010*/  F2FP.SATFINITE.E4M3.F32.PACK_AB_MERGE_C R43, RZ, R60, RZ ;  /* 0x0000003cff2b723e */ /* 0x000fca00048070ff */
        /* <DEDUP_REMOVED lines=14> */
[----:B------:R0:W2:Y:S01]  /*3100*/  @!P1 LDG.E.U8 R26, desc[UR16][R38.64+0x9] ;  /* 0x00000910261a9981 */ /* 0x0000a2000c1e1100 */
[----:B------:R-:W-:-:S05]  /*3110*/  IADD3 R41, P0, R33, 0x80, RZ ;  /* 0x0000008021297810 */ /* 0x000fca0007f1e0ff */
[----:B------:R-:W-:Y:S01]  /*3120*/  IMAD.X R32, RZ, RZ, R27, P0 ;  /* 0x000000ffff207224 */ /* 0x000fe200000e061b */
[----:B------:R-:W-:Y:S01]  /*3130*/  ISETP.GE.AND P0, PT, R29, 0x81, PT ;  /* 0x000000811d00780c */ /* 0x000fe20003f06270 */
[----:B-1----:R-:W-:Y:S01]  /*3140*/  IMAD.WIDE.U32 R34, R41, UR6, R30 ;  /* 0x0000000629227c25 */ /* 0x002fe2000f8e001e */
[----:B0-----:R-:W-:-:S03]  /*3150*/  @!P1 IADD3 R38, P4, P5, R18, R44, R14 ;  /* 0x0000002c12269210 */ /* 0x001fc60007d9e00e */
[----:B------:R-:W-:Y:S01]  /*3160*/  IMAD R32, R32, UR6, RZ ;  /* 0x0000000620207c24 */ /* 0x000fe2000f8e02ff */
[----:B------:R-:W-:Y:S02]  /*3170*/  ISETP.LT.OR P3, PT, R25, 0x1, !P0 ;  /* 0x000000011900780c */ /* 0x000fe40004761670 */
[----:B------:R-:W-:Y:S01]  /*3180*/  IADD3 R36, P2, R34, UR10, RZ ;  /* 0x0000000a22247c10 */ /* 0x000fe2000ff5e0ff */
[----:B------:R-:W-:Y:S01]  /*3190*/  IMAD R41, R41, UR7, R32 ;  /* 0x0000000729297c24 */ /* 0x000fe2000f8e0220 */
[----:B------:R-:W-:Y:S02]  /*31a0*/  @!P1 IADD3.X R39, R28, R45, R11, P4, P5 ;  /* 0x0000002d1c279210 */ /* 0x000fe400027ea40b */
[----:B--2---:R-:W-:-:S04]  /*31b0*/  LOP3.LUT R26, R26, 0xff, RZ, 0xc0, !PT ;  /* 0x000000ff1a1a7812 */ /* 0x004fc800078ec0ff */
[----:B------:R-:W-:-:S05]  /*31c0*/  F2FP.F16.E4M3.UNPACK_B R26, R26 ;  /* 0x0000001aff1a723e */ /* 0x000fca00020006ff */
[----:B------:R-:W-:-:S05]  /*31d0*/  HADD2.F32 R26, -RZ, R26.H0_H0 ;  /* 0x2000001aff1a7230 */ /* 0x000fca0000004100 */
[----:B------:R-:W-:Y:S01]  /*31e0*/  FMUL R37, R26, R5 ;  /* 0x000000051a257220 */ /* 0x000fe20000400000 */
[----:B------:R-:W-:-:S03]  /*31f0*/  PRMT R26, RZ, 0x7610, R26 ;  /* 0x00007610ff1a7816 */ /* 0x000fc6000000001a */
[----:B------:R-:W-:-:S05]  /*3200*/  FFMA R37, R58, R4, R37 ;  /* 0x000000043a257223 */ /* 0x000fca0000000025 */
[----:B------:R-:W-:Y:S02]  /*3210*/  F2FP.SATFINITE.E4M3.F32.PACK_AB_MERGE_C R43, RZ, R37, RZ ;  /* 0x00000025ff2b723e */ /* 0x000fe400048070ff */
[----:B------:R-:W-:Y:S02]  /*3220*/  IADD3.X R37, R35, UR11, R41, P2, !PT ;  /* 0x0000000b23257c10 */ /* 0x000fe400097fe429 */
[----:B------:R-:W0:Y:S01]  /*3230*/  @!P3 LDC.64 R34, c[0x0][0x5c0] ;  /* 0x00017000ff22bb82 */ /* 0x000e220000000a00 */
[----:B------:R1:W-:Y:S04]  /*3240*/  @!P1 STG.E.U8 desc[UR16][R38.64+0x9], R43 ;  /* 0x0000092b26009986 */ /* 0x0003e8000c101110 */
[----:B------:R-:W2:Y:S01]  /*3250*/  @!P3 LDG.E.U8 R26, desc[UR16][R36.64] ;  /* 0x00000010241ab981 */ /* 0x000ea2000c1e1100 */
[----:B------:R-:W-:-:S13]  /*3260*/  ISETP.LT.OR P2, PT, R25, 0x2, !P0 ;  /* 0x000000021900780c */ /* 0x000fda0004741670 */
[----:B------:R-:W3:Y:S01]  /*3270*/  @!P2 LDC.64 R44, c[0x0][0x5c0] ;  /* 0x00017000ff2cab82 */ /* 0x000ee20000000a00 */
[----:B0-----:R-:W-:-:S04]  /*3280*/  @!P3 IADD3 R34, P1, P4, R18, R34, R13 ;  /* 0x000000221222b210 */ /* 0x001fc80007c3e00d */
[----:B------:R-:W-:Y:S02]  /*3290*/  @!P3 IADD3.X R35, R28, R35, R10, P1, P4 ;  /* 0x000000231c23b210 */ /* 0x000fe40000fe840a */
        /* <DEDUP_REMOVED lines=9> */
[----:B------:R-:W-:Y:S02]  /*3330*/  IADD3 R41, P1, R33, 0x88, RZ ;  /* 0x0000008821297810 */ /* 0x000fe40007f3e0ff */
[----:B---3--:R-:W-:-:S03]  /*3340*/  @!P2 IADD3 R40, P4, P5, R18, R44, R13 ;  /* 0x0000002c1228a210 */ /* 0x008fc60007d9e00d */
[----:B------:R-:W-:Y:S01]  /*3350*/  IMAD.X R32, RZ, RZ, R27, P1 ;  /* 0x000000ffff207224 */ /* 0x000fe200008e061b */
[----:B------:R-:W-:Y:S01]  /*3360*/  ISETP.GE.AND P1, PT, R29, 0x89, PT ;  /* 0x000000891d00780c */ /* 0x000fe20003f26270 */
[----:B0-----:R-:W-:-:S03]  /*3370*/  IMAD.WIDE.U32 R34, R41, UR6, R30 ;  /* 0x0000000629227c25 */ /* 0x001fc6000f8e001e */
[----:B------:R-:W-:Y:S01]  /*3380*/  ISETP.LT.OR P3, PT, R25, 0x1, !P1 ;  /* 0x000000011900780c */ /* 0x000fe20004f61670 */
[----:B------:R-:W-:-:S04]  /*3390*/  IMAD R32, R32, UR6, RZ ;  /* 0x0000000620207c24 */ /* 0x000fc8000f8e02ff */
[----:B------:R-:W-:Y:S01]  /*33a0*/  IMAD R43, R41, UR7, R32 ;  /* 0x00000007292b7c24 */ /* 0x000fe2000f8e0220 */
[----:B------:R-:W-:Y:S02]  /*33b0*/  @!P2 IADD3.X R41, R28, R45, R10, P4, P5 ;  /* 0x0000002d1c29a210 */ /* 0x000fe400027ea40a */
[----:B------:R-:W-:Y:S02]  /*33c0*/  IADD3 R38, P4, R34, UR10, RZ ;  /* 0x0000000a22267c10 */ /* 0x000fe4000ff9e0ff */
        /* <DEDUP_REMOVED lines=11> */
[----:B------:R-:W-:-:S02]  /*3480*/  @!P3 IADD3 R35, P4, P5, R13, R18, R14 ;  /* 0x000000120d23b210 */ /* 0x000fc40007d9e00e */
[----:B------:R-:W-:Y:S02]  /*3490*/  ISETP.LT.OR P2, PT, R25, 0x2, !P1 ;  /* 0x000000021900780c */ /* 0x000fe40004f41670 */
[----:B------:R-:W-:-:S11]  /*34a0*/  @!P3 IADD3.X R32, R10, R28, R11, P4, P5 ;  /* 0x0000001c0a20b210 */ /* 0x000fd600027ea40b */
[----:B------:R-:W3:Y:S01]  /*34b0*/  @!P2 LDC.64 R46, c[0x0][0x5c0] ;  /* 0x00017000ff2eab82 */ /* 0x000ee20000000a00 */
[----:B0-----:R-:W-:-:S05]  /*34c0*/  @!P3 IADD3 R34, P4, R35, R42, RZ ;  /* 0x0000002a2322b210 */ /* 0x001fca0007f9e0ff */
[----:B------:R-:W-:Y:S01]  /*34d0*/  @!P3 IMAD.X R35, R32, 0x1, R43, P4 ;  /* 0x000000012023b824 */ /* 0x000fe200020e062b */
        /* <DEDUP_REMOVED lines=9> */
[----:B-1----:R-:W-:Y:S02]  /*3570*/  @!P2 IADD3 R45, P4, P5, R13, R18, R14 ;  /* 0x000000120d2da210 */ /* 0x002fe40007d9e00e */
[----:B------:R-:W-:-:S13]  /*3580*/  ISETP.LT.OR P3, PT, R25, 0x9, !P0 ;  /* 0x000000091900780c */ /* 0x000fda0004761670 */
[----:B0-----:R-:W0:Y:S01]  /*3590*/  @!P3 LDC.64 R34, c[0x0][0x5c0] ;  /* 0x00017000ff22bb82 */ /* 0x001e220000000a00 */
[----:B--2---:R-:W-:-:S04]  /*35a0*/  LOP3.LUT R26, R26, 0xff, RZ, 0xc0, !PT ;  /* 0x000000ff1a1a7812 */ /* 0x004fc800078ec0ff */
[----:B------:R-:W-:-:S05]  /*35b0*/  F2FP.F16.E4M3.UNPACK_B R26, R26 ;  /* 0x0000001aff1a723e */ /* 0x000fca00020006ff */
[----:B------:R-:W-:-:S05]  /*35c0*/  HADD2.F32 R26, -RZ, R26.H0_H0 ;  /* 0x2000001aff1a7230 */ /* 0x000fca0000004100 */
[----:B------:R-:W-:Y:S01]  /*35d0*/  FMUL R41, R26, R5 ;  /* 0x000000051a297220 */ /* 0x000fe20000400000 */
[----:B------:R-:W-:Y:S02]  /*35e0*/  @!P2 IADD3.X R26, R10, R28, R11, P4, P5 ;  /* 0x0000001c0a1aa210 */ /* 0x000fe400027ea40b */
[----:B---3--:R-:W-:Y:S01]  /*35f0*/  @!P2 IADD3 R40, P4, R45, R46, RZ ;  /* 0x0000002e2d28a210 */ /* 0x008fe20007f9e0ff */
[----:B------:R-:W-:-:S04]  /*3600*/  FFMA R54, R54, R4, R41 ;  /* 0x0000000436367223 */ /* 0x000fc80000000029 */
[----:B------:R-:W-:Y:S01]  /*3610*/  @!P2 IMAD.X R41, R26, 0x1, R47, P4 ;  /* 0x000000011a29a824 */ /* 0x000fe200020e062f */
        /* <DEDUP_REMOVED lines=16> */
[----:B------:R2:W3:Y:S01]  /*3720*/  @!P0 LDG.E.U8 R26, desc[UR16][R36.64+0x9] ;  /* 0x00000910241a8981 */ /* 0x0004e2000c1e1100 */
[----:B------:R-:W-:Y:S02]  /*3730*/  ISETP.LT.OR P2, PT, R25, 0x9, !P1 ;  /* 0x000000091900780c */ /* 0x000fe40004f41670 */
[----:B0-----:R-:W-:-:S11]  /*3740*/  @!P0 IADD3 R40, P3, P4, R18, R44, R13 ;  /* 0x0000002c12288210 */ /* 0x001fd60007c7e00d */
[----:B--2---:R-:W0:Y:S01]  /*3750*/  @!P2 LDC.64 R36, c[0x0][0x5c0] ;  /* 0x00017000ff24ab82 */ /* 0x004e220000000a00 */
[----:B---3--:R-:W-:-:S04]  /*3760*/  LOP3.LUT R26, R26, 0xff, RZ, 0xc0, !PT ;  /* 0x000000ff1a1a7812 */ /* 0x008fc800078ec0ff */
[----:B------:R-:W-:-:S05]  /*3770*/  F2FP.F16.E4M3.UNPACK_B R26, R26 ;  /* 0x0000001aff1a723e */ /* 0x000fca00020006ff */
[----:B------:R-:W-:-:S05]  /*3780*/  HADD2.F32 R26, -RZ, R26.H0_H0 ;  /* 0x2000001aff1a7230 */ /* 0x000fca0000004100 */
[----:B------:R-:W-:Y:S01]  /*3790*/  FMUL R41, R26, R5 ;  /* 0x000000051a297220 */ /* 0x000fe20000400000 */
[----:B------:R-:W-:-:S03]  /*37a0*/  PRMT R26, RZ, 0x7610, R26 ;  /* 0x00007610ff1a7816 */ /* 0x000fc6000000001a */
[----:B------:R-:W-:Y:S01]  /*37b0*/  FFMA R52, R52, R4, R41 ;  /* 0x0000000434347223 */ /* 0x000fe20000000029 */
[----:B------:R-:W-:-:S04]  /*37c0*/  @!P0 IADD3.X R41, R28, R45, R10, P3, P4 ;  /* 0x0000002d1c298210 */ /* 0x000fc80001fe840a */
[----:B-1----:R-:W-:-:S05]  /*37d0*/  F2FP.SATFINITE.E4M3.F32.PACK_AB_MERGE_C R43, RZ, R52, RZ ;  /* 0x00000034ff2b723e */ /* 0x002fca00048070ff */
[----:B------:R1:W-:Y:S04]  /*37e0*/  @!P0 STG.E.U8 desc[UR16][R40.64+0x9], R43 ;  /* 0x0000092b28008986 */ /* 0x0003e8000c101110 */
[----:B------:R-:W2:Y:S01]  /*37f0*/  @!P2 LDG.E.U8 R26, desc[UR16][R38.64+0x8] ;  /* 0x00000810261aa981 */ /* 0x000ea2000c1e1100 */
[----:B------:R-:W-:Y:S02]  /*3800*/  @!P2 IADD3 R35, P0, P3, R13, R18, R14 ;  /* 0x000000120d23a210 */ /* 0x000fe40007b1e00e */
[----:B------:R-:W-:Y:S02]  /*3810*/  ISETP.LT.OR P1, PT, R25, 0xa, !P1 ;  /* 0x0000000a1900780c */ /* 0x000fe40004f21670 */
[----:B0-----:R-:W-:Y:S02]  /*3820*/  @!P2 IADD3 R34, P4, R35, R36, RZ ;  /* 0x000000242322a210 */ /* 0x001fe40007f9e0ff */
[----:B------:R-:W-:-:S05]  /*3830*/  @!P2 IADD3.X R32, R10, R28, R11, P0, P3 ;  /* 0x0000001c0a20a210 */ /* 0x000fca00007e640b */
[----:B------:R-:W-:-:S04]  /*3840*/  @!P2 IMAD.X R35, R32, 0x1, R37, P4 ;  /* 0x000000012023a824 */ /* 0x000fc800020e0625 */
        /* <DEDUP_REMOVED lines=10> */
[----:B------:R-:W-:Y:S02]  /*38f0*/  IADD3 R41, P0, R33, 0x100, RZ ;  /* 0x0000010021297810 */ /* 0x000fe40007f1e0ff */
[----:B------:R-:W-:-:S04]  /*3900*/  @!P1 IADD3 R45, P4, P5, R13, R18, R14 ;  /* 0x000000120d2d9210 */ /* 0x000fc80007d9e00e */
[----:B------:R-:W-:Y:S01]  /*3910*/  @!P1 IADD3.X R32, R10, R28, R11, P4, P5 ;  /* 0x0000001c0a209210 */ /* 0x000fe200027ea40b */
[----:B-1----:R-:W-:Y:S01]  /*3920*/  IMAD.WIDE.U32 R34, R41, UR6, R30 ;  /* 0x0000000629227c25 */ /* 0x002fe2000f8e001e */
[----:B0-----:R-:W-:Y:S02]  /*3930*/  @!P1 IADD3 R38, P3, R45, R46, RZ ;  /* 0x0000002e2d269210 */ /* 0x001fe40007f7e0ff */
[----:B------:R-:W-:-:S03]  /*3940*/  IADD3 R36, P4, R34, UR10, RZ ;  /* 0x0000000a22247c10 */ /* 0x000fc6000ff9e0ff */
[----:B------:R-:W-:Y:S01]  /*3950*/  @!P1 IMAD.X R39, R32, 0x1, R47, P3 ;  /* 0x0000000120279824 */ /* 0x000fe200018e062f */
[----:B--2---:R-:W-:-:S04]  /*3960*/  LOP3.LUT R26, R26, 0xff, RZ, 0xc0, !PT ;  /* 0x000000ff1a1a7812 */ /* 0x004fc800078ec0ff */
[----:B------:R-:W-:-:S05]  /*3970*/  F2FP.F16.E4M3.UNPACK_B R26, R26 ;  /* 0x0000001aff1a723e */ /* 0x000fca00020006ff */
[----:B------:R-:W-:-:S05]  /*3980*/  HADD2.F32 R26, -RZ, R26.H0_H0 ;  /* 0x2000001aff1a7230 */ /* 0x000fca0000004100 */
[----:B------:R-:W-:Y:S01]  /*3990*/  FMUL R37, R26, R5 ;  /* 0x000000051a257220 */ /* 0x000fe20000400000 */
[----:B------:R-:W-:Y:S01]  /*39a0*/  IMAD.X R26, RZ, RZ, R27, P0 ;  /* 0x000000ffff1a7224 */ /* 0x000fe200000e061b */
[----:B------:R-:W-:Y:S02]  /*39b0*/  ISETP.GE.AND P0, PT, R29, 0x101, PT ;  /* 0x000001011d00780c */ /* 0x000fe40003f06270 */
[----:B------:R-:W-:Y:S01]  /*39c0*/  FFMA R37, R50, R4, R37 ;  /* 0x0000000432257223 */ /* 0x000fe20000000025 */
[----:B------:R-:W-:Y:S01]  /*39d0*/  IMAD R26, R26, UR6, RZ ;  /* 0x000000061a1a7c24 */ /* 0x000fe2000f8e02ff */
[----:B------:R-:W-:-:S03]  /*39e0*/  ISETP.LT.OR P2, PT, R25, 0x1, !P0 ;  /* 0x000000011900780c */ /* 0x000fc60004741670 */
[--C-:B------:R-:W-:Y:S01]  /*39f0*/  IMAD R41, R41, UR7, R26.reuse ;  /* 0x0000000729297c24 */ /* 0x100fe2000f8e021a */
[----:B------:R-:W-:Y:S02]  /*3a00*/  F2FP.SATFINITE.E4M3.F32.PACK_AB_MERGE_C R43, RZ, R37, RZ ;  /* 0x00000025ff2b723e */ /* 0x000fe400048070ff */
[----:B------:R-:W-:Y:S02]  /*3a10*/  PRMT R26, RZ, 0x7610, R26 ;  /* 0x00007610ff1a7816 */ /* 0x000fe4000000001a */
[----:B------:R-:W-:Y:S01]  /*3a20*/  IADD3.X R37, R35, UR11, R41, P4, !PT ;  /* 0x0000000b23257c10 */ /* 0x000fe2000a7fe429 */
[----:B------:R0:W-:Y:S04]  /*3a30*/  @!P1 STG.E.U8 desc[UR16][R38.64+0x9], R43 ;  /* 0x0000092b26009986 */ /* 0x0001e8000c101110 */
[----:B------:R-:W2:Y:S01]  /*3a40*/  @!P2 LDG.E.U8 R26, desc[UR16][R36.64] ;  /* 0x00000010241aa981 */ /* 0x000ea2000c1e1100 */
[----:B------:R-:W1:Y:S01]  /*3a50*/  @!P2 LDC.64 R34, c[0x0][0x5c0] ;  /* 0x00017000ff22ab82 */ /* 0x000e620000000a00 */
[----:B------:R-:W-:-:S13]  /*3a60*/  ISETP.LT.OR P3, PT, R25, 0x2, !P0 ;  /* 0x000000021900780c */ /* 0x000fda0004761670 */
[----:B------:R-:W3:Y:S01]  /*3a70*/  @!P3 LDC.64 R40, c[0x0][0x5c0] ;  /* 0x00017000ff28bb82 */ /* 0x000ee20000000a00 */
[----:B-1----:R-:W-:-:S04]  /*3a80*/  @!P2 IADD3 R34, P1, P4, R18, R34, R15 ;  /* 0x000000221222a210 */ /* 0x002fc80007c3e00f */
[----:B------:R-:W-:Y:S02]  /*3a90*/  @!P2 IADD3.X R35, R28, R35, R12, P1, P4 ;  /* 0x000000231c23a210 */ /* 0x000fe40000fe840c */
[----:B--2---:R-:W-:-:S04]  /*3aa0*/  LOP3.LUT R26, R26, 0xff, RZ, 0xc0, !PT ;  /* 0x000000ff1a1a7812 */ /* 0x004fc800078ec0ff */
[----:B------:R-:W-:-:S05]  /*3ab0*/  F2FP.F16.E4M3.UNPACK_B R26, R26 ;  /* 0x0000001aff1a723e */ /* 0x000fca00020006ff */
[----:B------:R-:W-:-:S05]  /*3ac0*/  HADD2.F32 R26, -RZ, R26.H0_H0 ;  /* 0x2000001aff1a7230 */ /* 0x000fca0000004100 */
[----:B------:R-:W-:-:S04]  /*3ad0*/  FMUL R26, R26, R5 ;  /* 0x000000051a1a7220 */ /* 0x000fc80000400000 */
[----:B------:R-:W-:-:S05]  /*3ae0*/  FFMA R26, R49, R4, R26 ;  /* 0x00000004311a7223 */ /* 0x000fca000000001a */
[----:B0-----:R-:W-:Y:S02]  /*3af0*/  F2FP.SATFINITE.E4M3.F32.PACK_AB_MERGE_C R39, RZ, R26, RZ ;  /* 0x0000001aff27723e */ /* 0x001fe400048070ff */
[----:B------:R-:W-:-:S03]  /*3b00*/  PRMT R26, RZ, 0x7610, R26 ;  /* 0x00007610ff1a7816 */ /* 0x000fc6000000001a */
[----:B------:R0:W-:Y:S04]  /*3b10*/  @!P2 STG.E.U8 desc[UR16][R34.64], R39 ;  /* 0x000000272200a986 */ /* 0x0001e8000c101110 */
[----:B------:R-:W2:Y:S01]  /*3b20*/  @!P3 LDG.E.U8 R26, desc[UR16][R36.64+0x1] ;  /* 0x00000110241ab981 */ /* 0x000ea2000c1e1100 */
[----:B------:R-:W-:Y:S02]  /*3b30*/  IADD3 R33, P1, R33, 0x108, RZ ;  /* 0x0000010821217810 */ /* 0x000fe40007f3e0ff */
[----:B---3--:R-:W-:-:S03]  /*3b40*/  @!P3 IADD3 R32, P4, P5, R18, R40, R15 ;  /* 0x000000281220b210 */ /* 0x008fc60007d9e00f */
[----:B------:R-:W-:Y:S01]  /*3b50*/  IMAD.X R27, RZ, RZ, R27, P1 ;  /* 0x000000ffff1b7224 */ /* 0x000fe200008e061b */
[----:B------:R-:W-:Y:S01]  /*3b60*/  ISETP.GE.AND P1, PT, R29, 0x109, PT ;  /* 0x000001091d00780c */ /* 0x000fe20003f26270 */
[----:B------:R-:W-:-:S03]  /*3b70*/  IMAD.WIDE.U32 R30, R33, UR6, R30 ;  /* 0x00000006211e7c25 */ /* 0x000fc6000f8e001e */
[----:B------:R-:W-:Y:S01]  /*3b80*/  ISETP.LT.OR P2, PT, R25, 0x1, !P1 ;  /* 0x000000011900780c */ /* 0x000fe20004f41670 */
[----:B------:R-:W-:-:S04]  /*3b90*/  IMAD R38, R27, UR6, RZ ;  /* 0x000000061b267c24 */ /* 0x000fc8000f8e02ff */
[----:B------:R-:W-:Y:S01]  /*3ba0*/  IMAD R29, R33, UR7, R38 ;  /* 0x00000007211d7c24 */ /* 0x000fe2000f8e0226 */
[----:B------:R-:W-:Y:S02]  /*3bb0*/  @!P3 IADD3.X R33, R28, R41, R12, P4, P5 ;  /* 0x000000291c21b210 */ /* 0x000fe400027ea40c */
[----:B------:R-:W-:-:S04]  /*3bc0*/  IADD3 R30, P4, R30, UR10, RZ ;  /* 0x0000000a1e1e7c10 */ /* 0x000fc8000ff9e0ff */
[----:B------:R-:W-:Y:S01]  /*3bd0*/  IADD3.X R31, R31, UR11, R29, P4, !PT ;  /* 0x0000000b1f1f7c10 */ /* 0x000fe2000a7fe41d */
[----:B------:R-:W1:Y:S01]  /*3be0*/  @!P2 LDC.64 R40, c[0x0][0x5c0] ;  /* 0x00017000ff28ab82 */ /* 0x000e620000000a00 */
[----:B--2---:R-:W-:-:S04]  /*3bf0*/  LOP3.LUT R26, R26, 0xff, RZ, 0xc0, !PT ;  /* 0x000000ff1a1a7812 */ /* 0x004fc800078ec0ff */
[----:B------:R-:W-:-:S05]  /*3c00*/  F2FP.F16.E4M3.UNPACK_B R26, R26 ;  /* 0x0000001aff1a723e */ /* 0x000fca00020006ff */
[----:B------:R-:W-:-:S05]  /*3c10*/  HADD2.F32 R26, -RZ, R26.H0_H0 ;  /* 0x2000001aff1a7230 */ /* 0x000fca0000004100 */
[----:B------:R-:W-:Y:S01]  /*3c20*/  FMUL R27, R26, R5 ;  /* 0x000000051a1b7220 */ /* 0x000fe20000400000 */
[----:B------:R-:W-:-:S03]  /*3c30*/  PRMT R26, RZ, 0x7610, R26 ;  /* 0x00007610ff1a7816 */ /* 0x000fc6000000001a */
[----:B------:R-:W-:-:S05]  /*3c40*/  FFMA R27, R48, R4, R27 ;  /* 0x00000004301b7223 */ /* 0x000fca000000001b */
[----:B0-----:R-:W-:-:S05]  /*3c50*/  F2FP.SATFINITE.E4M3.F32.PACK_AB_MERGE_C R35, RZ, R27, RZ ;  /* 0x0000001bff23723e */ /* 0x001fca00048070ff */
[----:B------:R0:W-:Y:S04]  /*3c60*/  @!P3 STG.E.U8 desc[UR16][R32.64+0x1], R35 ;  /* 0x000001232000b986 */ /* 0x0001e8000c101110 */
[----:B------:R-:W2:Y:S01]  /*3c70*/  @!P2 LDG.E.U8 R26, desc[UR16][R30.64] ;  /* 0x000000101e1aa981 */ /* 0x000ea2000c1e1100 */
[----:B------:R-:W-:Y:S02]  /*3c80*/  @!P2 IADD3 R27, P4, P5, R15, R18, R14 ;  /* 0x000000120f1ba210 */ /* 0x000fe40007d9e00e */
[----:B------:R-:W-:Y:S02]  /*3c90*/  ISETP.LT.OR P3, PT, R25, 0x2, !P1 ;  /* 0x000000021900780c */ /* 0x000fe40004f61670 */
[----:B------:R-:W-:Y:S02]  /*3ca0*/  @!P2 IADD3.X R38, R12, R28, R11, P4, P5 ;  /* 0x0000001c0c26a210 */ /* 0x000fe400027ea40b */
[----:B--2---:R-:W-:-:S04]  /*3cb0*/  LOP3.LUT R26, R26, 0xff, RZ, 0xc0, !PT ;  /* 0x000000ff1a1a7812 */ /* 0x004fc800078ec0ff */
[----:B------:R-:W-:-:S05]  /*3cc0*/  F2FP.F16.E4M3.UNPACK_B R26, R26 ;  /* 0x0000001aff1a723e */ /* 0x000fca00020006ff */
[----:B------:R-:W-:-:S05]  /*3cd0*/  HADD2.F32 R26, -RZ, R26.H0_H0 ;  /* 0x2000001aff1a7230 */ /* 0x000fca0000004100 */
[----:B------:R-:W-:Y:S01]  /*3ce0*/  FMUL R34, R26, R5 ;  /* 0x000000051a227220 */ /* 0x000fe20000400000 */
[----:B-1----:R-:W-:-:S03]  /*3cf0*/  @!P2 IADD3 R26, P4, R27, R40, RZ ;  /* 0x000000281b1aa210 */ /* 0x002fc60007f9e0ff */
[----:B------:R-:W-:Y:S01]  /*3d00*/  FFMA R34, R23, R4, R34 ;  /* 0x0000000417227223 */ /* 0x000fe20000000022 */
[----:B------:R-:W-:Y:S01]  /*3d10*/  PRMT R23, RZ, 0x7610, R23 ;  /* 0x00007610ff177816 */ /* 0x000fe20000000017 */
[----:B------:R-:W-:Y:S02]  /*3d20*/  @!P2 IMAD.X R27, R38, 0x1, R41, P4 ;  /* 0x00000001261ba824 */ /* 0x000fe400020e0629 */
[----:B------:R-:W1:Y:S01]  /*3d30*/  @!P3 LDC.64 R38, c[0x0][0x5c0] ;  /* 0x00017000ff26bb82 */ /* 0x000e620000000a00 */
[----:B------:R-:W-:-:S05]  /*3d40*/  F2FP.SATFINITE.E4M3.F32.PACK_AB_MERGE_C R29, RZ, R34, RZ ;  /* 0x00000022ff1d723e */ /* 0x000fca00048070ff */
[----:B------:R2:W-:Y:S04]  /*3d50*/  @!P2 STG.E.U8 desc[UR16][R26.64], R29 ;  /* 0x0000001d1a00a986 */ /* 0x0005e8000c101110 */
[----:B------:R-:W3:Y:S01]  /*3d60*/  @!P3 LDG.E.U8 R23, desc[UR16][R30.64+0x1] ;  /* 0x000001101e17b981 */ /* 0x000ee2000c1e1100 */
[----:B0-----:R-:W-:Y:S02]  /*3d70*/  @!P3 IADD3 R33, P4, P5, R15, R18, R14 ;  /* 0x000000120f21b210 */ /* 0x001fe40007d9e00e */
[----:B------:R-:W-:Y:S02]  /*3d80*/  ISETP.LT.OR P2, PT, R25, 0x9, !P0 ;  /* 0x000000091900780c */ /* 0x000fe40004741670 */
[----:B------:R-:W-:Y:S02]  /*3d90*/  @!P3 IADD3.X R34, R12, R28, R11, P4, P5 ;  /* 0x0000001c0c22b210 */ /* 0x000fe400027ea40b */
[----:B---3--:R-:W-:-:S04]  /*3da0*/  LOP3.LUT R23, R23, 0xff, RZ, 0xc0, !PT ;  /* 0x000000ff17177812 */ /* 0x008fc800078ec0ff */
[----:B------:R-:W-:-:S05]  /*3db0*/  F2FP.F16.E4M3.UNPACK_B R23, R23 ;  /* 0x00000017ff17723e */ /* 0x000fca00020006ff */
[----:B------:R-:W-:-:S05]  /*3dc0*/  HADD2.F32 R32, -RZ, R23.H0_H0 ;  /* 0x20000017ff207230 */ /* 0x000fca0000004100 */
[----:B------:R-:W-:Y:S01]  /*3dd0*/  FMUL R23, R32, R5 ;  /* 0x0000000520177220 */ /* 0x000fe20000400000 */
[----:B-1----:R-:W-:-:S03]  /*3de0*/  @!P3 IADD3 R32, P4, R33, R38, RZ ;  /* 0x000000262120b210 */ /* 0x002fc60007f9e0ff */
[----:B------:R-:W-:Y:S01]  /*3df0*/  FFMA R23, R22, R4, R23 ;  /* 0x0000000416177223 */ /* 0x000fe20000000017 */
[----:B------:R-:W-:Y:S01]  /*3e00*/  PRMT R22, RZ, 0x7610, R22 ;  /* 0x00007610ff167816 */ /* 0x000fe20000000016 */
[----:B------:R-:W-:Y:S02]  /*3e10*/  @!P3 IMAD.X R33, R34, 0x1, R39, P4 ;  /* 0x000000012221b824 */ /* 0x000fe400020e0627 */
[----:B------:R-:W0:Y:S01]  /*3e20*/  @!P2 LDC.64 R34, c[0x0][0x5c0] ;  /* 0x00017000ff22ab82 */ /* 0x000e220000000a00 */
[----:B--2---:R-:W-:-:S05]  /*3e30*/  F2FP.SATFINITE.E4M3.F32.PACK_AB_MERGE_C R27, RZ, R23, RZ ;  /* 0x00000017ff1b723e */ /* 0x004fca00048070ff */
[----:B------:R1:W-:Y:S04]  /*3e40*/  @!P3 STG.E.U8 desc[UR16][R32.64+0x1], R27 ;  /* 0x0000011b2000b986 */ /* 0x0003e8000c101110 */
[----:B------:R-:W2:Y:S01]  /*3e50*/  @!P2 LDG.E.U8 R22, desc[UR16][R36.64+0x8] ;  /* 0x000008102416a981 */ /* 0x000ea2000c1e1100 */
[----:B------:R-:W-:-:S13]  /*3e60*/  ISETP.LT.OR P0, PT, R25, 0xa, !P0 ;  /* 0x0000000a1900780c */ /* 0x000fda0004701670 */
[----:B-1----:R-:W1:Y:S01]  /*3e70*/  @!P0 LDC.64 R32, c[0x0][0x5c0] ;  /* 0x00017000ff208b82 */ /* 0x002e620000000a00 */
[----:B--2---:R-:W-:-:S04]  /*3e80*/  LOP3.LUT R22, R22, 0xff, RZ, 0xc0, !PT ;  /* 0x000000ff16167812 */ /* 0x004fc800078ec0ff */
[----:B------:R-:W-:-:S05]  /*3e90*/  F2FP.F16.E4M3.UNPACK_B R22, R22 ;  /* 0x00000016ff16723e */ /* 0x000fca00020006ff */
[----:B------:R-:W-:-:S05]  /*3ea0*/  HADD2.F32 R22, -RZ, R22.H0_H0 ;  /* 0x20000016ff167230 */ /* 0x000fca0000004100 */
[----:B------:R-:W-:Y:S01]  /*3eb0*/  FMUL R26, R22, R5 ;  /* 0x00000005161a7220 */ /* 0x000fe20000400000 */
[----:B0-----:R-:W-:-:S03]  /*3ec0*/  @!P2 IADD3 R22, P3, P4, R18, R34, R15 ;  /* 0x000000221216a210 */ /* 0x001fc60007c7e00f */
[----:B------:R-:W-:Y:S01]  /*3ed0*/  FFMA R26, R21, R4, R26 ;  /* 0x00000004151a7223 */ /* 0x000fe2000000001a */
[----:B------:R-:W-:Y:S02]  /*3ee0*/  @!P2 IADD3.X R23, R28, R35, R12, P3, P4 ;  /* 0x000000231c17a210 */ /* 0x000fe40001fe840c */
[----:B------:R-:W-:Y:S02]  /*3ef0*/  PRMT R21, RZ, 0x7610, R21 ;  /* 0x00007610ff157816 */ /* 0x000fe40000000015 */
[----:B------:R-:W-:-:S05]  /*3f00*/  F2FP.SATFINITE.E4M3.F32.PACK_AB_MERGE_C R29, RZ, R26, RZ ;  /* 0x0000001aff1d723e */ /* 0x000fca00048070ff */
[----:B------:R0:W-:Y:S04]  /*3f10*/  @!P2 STG.E.U8 desc[UR16][R22.64+0x8], R29 ;  /* 0x0000081d1600a986 */ /* 0x0001e8000c101110 */
[----:B------:R-:W2:Y:S01]  /*3f20*/  @!P0 LDG.E.U8 R21, desc[UR16][R36.64+0x9] ;  /* 0x0000091024158981 */ /* 0x000ea2000c1e1100 */
[----:B------:R-:W-:Y:S02]  /*3f30*/  ISETP.LT.OR P2, PT, R25, 0x9, !P1 ;  /* 0x000000091900780c */ /* 0x000fe40004f41670 */
[----:B--2---:R-:W-:-:S04]  /*3f40*/  LOP3.LUT R21, R21, 0xff, RZ, 0xc0, !PT ;  /* 0x000000ff15157812 */ /* 0x004fc800078ec0ff */
[----:B------:R-:W-:-:S05]  /*3f50*/  F2FP.F16.E4M3.UNPACK_B R21, R21 ;  /* 0x00000015ff15723e */ /* 0x000fca00020006ff */
[----:B------:R-:W-:-:S05]  /*3f60*/  HADD2.F32 R26, -RZ, R21.H0_H0 ;  /* 0x20000015ff1a7230 */ /* 0x000fca0000004100 */
[----:B------:R-:W-:Y:S01]  /*3f70*/  FMUL R21, R26, R5 ;  /* 0x000000051a157220 */ /* 0x000fe20000400000 */
[----:B-1----:R-:W-:-:S03]  /*3f80*/  @!P0 IADD3 R26, P3, P4, R18, R32, R15 ;  /* 0x00000020121a8210 */ /* 0x002fc60007c7e00f */
[----:B------:R-:W-:Y:S01]  /*3f90*/  FFMA R21, R20, R4, R21 ;  /* 0x0000000414157223 */ /* 0x000fe20000000015 */
[----:B------:R-:W-:Y:S02]  /*3fa0*/  @!P0 IADD3.X R27, R28, R33, R12, P3, P4 ;  /* 0x000000211c1b8210 */ /* 0x000fe40001fe840c */
[----:B------:R-:W-:Y:S01]  /*3fb0*/  PRMT R20, RZ, 0x7610, R20 ;  /* 0x00007610ff147816 */ /* 0x000fe20000000014 */
[----:B------:R-:W1:Y:S01]  /*3fc0*/  @!P2 LDC.64 R32, c[0x0][0x5c0] ;  /* 0x00017000ff20ab82 */ /* 0x000e620000000a00 */
[----:B0-----:R-:W-:-:S05]  /*3fd0*/  F2FP.SATFINITE.E4M3.F32.PACK_AB_MERGE_C R23, RZ, R21, RZ ;  /* 0x00000015ff17723e */ /* 0x001fca00048070ff */
[----:B------:R0:W-:Y:S04]  /*3fe0*/  @!P0 STG.E.U8 desc[UR16][R26.64+0x9], R23 ;  /* 0x000009171a008986 */ /* 0x0001e8000c101110 */
[----:B------:R-:W2:Y:S01]  /*3ff0*/  @!P2 LDG.E.U8 R20, desc[UR16][R30.64+0x8] ;  /* 0x000008101e14a981 */ /* 0x000ea2000c1e1100 */
[----:B------:R-:W-:Y:S01]  /*4000*/  @!P2 IADD3 R21, P0, P3, R15, R18, R14 ;  /* 0x000000120f15a210 */ /* 0x000fe20007b1e00e */
[----:B------:R-:W-:Y:S01]  /*4010*/  BSSY B1, `(.L_x_40) ;  /* 0x000000f000017945 */ /* 0x000fe20003800000 */
[----:B------:R-:W-:Y:S02]  /*4020*/  ISETP.LT.OR P1, PT, R25, 0xa, !P1 ;  /* 0x0000000a1900780c */ /* 0x000fe40004f21670 */
[----:B--2---:R-:W-:-:S04]  /*4030*/  LOP3.LUT R20, R20, 0xff, RZ, 0xc0, !PT ;  /* 0x000000ff14147812 */ /* 0x004fc800078ec0ff */
[----:B------:R-:W-:-:S05]  /*4040*/  F2FP.F16.E4M3.UNPACK_B R20, R20 ;  /* 0x00000014ff14723e */ /* 0x000fca00020006ff */
[----:B------:R-:W-:-:S05]  /*4050*/  HADD2.F32 R20, -RZ, R20.H0_H0 ;  /* 0x20000014ff147230 */ /* 0x000fca0000004100 */
[----:B------:R-:W-:Y:S01]  /*4060*/  FMUL R22, R20, R5 ;  /* 0x0000000514167220 */ /* 0x000fe20000400000 */
[----:B-1----:R-:W-:Y:S02]  /*4070*/  @!P2 IADD3 R20, P4, R21, R32, RZ ;  /* 0x000000201514a210 */ /* 0x002fe40007f9e0ff */
[----:B------:R-:W-:Y:S01]  /*4080*/  @!P2 IADD3.X R32, R12, R28, R11, P0, P3 ;  /* 0x0000001c0c20a210 */ /* 0x000fe200007e640b */
[----:B------:R-:W-:Y:S01]  /*4090*/  FFMA R22, R17, R4, R22 ;  /* 0x0000000411167223 */ /* 0x000fe20000000016 */
[----:B------:R-:W-:-:S03]  /*40a0*/  PRMT R17, RZ, 0x7610, R17 ;  /* 0x00007610ff117816 */ /* 0x000fc60000000011 */
[----:B------:R-:W-:Y:S01]  /*40b0*/  @!P2 IMAD.X R21, R32, 0x1, R33, P4 ;  /* 0x000000012015a824 */ /* 0x000fe200020e0621 */
[----:B0-----:R-:W-:-:S05]  /*40c0*/  F2FP.SATFINITE.E4M3.F32.PACK_AB_MERGE_C R23, RZ, R22, RZ ;  /* 0x00000016ff17723e */ /* 0x001fca00048070ff */
[----:B------:R0:W-:Y:S01]  /*40d0*/  @!P2 STG.E.U8 desc[UR16][R20.64+0x8], R23 ;  /* 0x000008171400a986 */ /* 0x0001e2000c101110 */
[----:B------:R-:W-:Y:S05]  /*40e0*/  @P1 BRA `(.L_x_41) ;  /* 0x0000000000041947 */ /* 0x000fea0003800000 */
[----:B------:R1:W5:Y:S02]  /*40f0*/  LDG.E.U8 R17, desc[UR16][R30.64+0x9] ;  /* 0x000009101e117981 */ /* 0x000364000c1e1100 */
.L_x_41:
[----:B------:R-:W-:Y:S05]  /*4100*/  BSYNC B1 ;  /* 0x0000000000017941 */ /* 0x000fea0003800000 */
.L_x_40:
[----:B------:R-:W-:Y:S05]  /*4110*/  @P1 BRA `(.L_x_42) ;  /* 0x0000000c00ac1947 */ /* 0x000fea0003800000 */
[----:B-----5:R-:W-:Y:S01]  /*4120*/  LOP3.LUT R17, R17, 0xff, RZ, 0xc0, !PT ;  /* 0x000000ff11117812 */ /* 0x020fe200078ec0ff */
[----:B------:R-:W-:Y:S01]  /*4130*/  ULDC.64 UR6, c[0x0][0x5c0] ;  /* 0x0001700000067ab9 */ /* 0x000fe20000000a00 */
[----:B------:R-:W-:Y:S02]  /*4140*/  IADD3 R18, P0, P1, R15, R18, R14 ;  /* 0x000000120f127210 */ /* 0x000fe4000791e00e */
[----:B------:R-:W-:Y:S02]  /*4150*/  F2FP.F16.E4M3.UNPACK_B R17, R17 ;  /* 0x00000011ff11723e */ /* 0x000fe400020006ff */
[----:B------:R-:W-:Y:S02]  /*4160*/  IADD3.X R28, R12, R28, R11, P0, P1 ;  /* 0x0000001c0c1c7210 */ /* 0x000fe400007e240b */
[----:B------:R-:W-:Y:S01]  /*4170*/  IADD3 R18, P0, R18, UR6, RZ ;  /* 0x0000000612127c10 */ /* 0x000fe2000ff1e0ff */
[----:B0-----:R-:W-:-:S03]  /*4180*/  HADD2.F32 R20, -RZ, R17.H0_H0 ;  /* 0x20000011ff147230 */ /* 0x001fc60000004100 */
[----:B------:R-:W-:Y:S02]  /*4190*/  IADD3.X R19, R28, UR7, RZ, P0, !PT ;  /* 0x000000071c137c10 */ /* 0x000fe400087fe4ff */
[----:B------:R-:W-:-:S04]  /*41a0*/  FMUL R17, R20, R5 ;  /* 0x0000000514117220 */ /* 0x000fc80000400000 */
[----:B------:R-:W-:-:S05]  /*41b0*/  FFMA R17, R16, R4, R17 ;  /* 0x0000000410117223 */ /* 0x000fca0000000011 */
[----:B------:R-:W-:-:S05]  /*41c0*/  F2FP.SATFINITE.E4M3.F32.PACK_AB_MERGE_C R17, RZ, R17, RZ ;  /* 0x00000011ff11723e */ /* 0x000fca00048070ff */
[----:B------:R2:W-:Y:S01]  /*41d0*/  STG.E.U8 desc[UR16][R18.64+0x9], R17 ;  /* 0x0000091112007986 */ /* 0x0005e2000c101110 */
[----:B------:R-:W-:Y:S05]  /*41e0*/  BRA `(.L_x_42) ;  /* 0x0000000c00787947 */ /* 0x000fea0003800000 */
.L_x_39:
[----:B------:R-:W-:Y:S01]  /*41f0*/  ISETP.GE.AND P0, PT, R29, 0x9, PT ;  /* 0x000000091d00780c */ /* 0x000fe20003f06270 */
[-C--:B--2---:R-:W-:Y:S01]  /*4200*/  FMUL R71, R71, R4.reuse ;  /* 0x0000000447477220 */ /* 0x084fe20000400000 */
[-C--:B------:R-:W-:Y:S01]  /*4210*/  FMUL R69, R69, R4.reuse ;  /* 0x0000000445457220 */ /* 0x080fe20000400000 */
[-C--:B------:R-:W-:Y:S01]  /*4220*/  FMUL R63, R63, R4.reuse ;  /* 0x000000043f3f7220 */ /* 0x080fe20000400000 */
[C---:B------:R-:W-:Y:S01]  /*4230*/  ISETP.LT.OR P5, PT, R25.reuse, 0x1, !P0 ;  /* 0x000000011900780c */ /* 0x040fe200047a1670 */
[-C--:B------:R-:W-:Y:S01]  /*4240*/  FMUL R62, R62, R4.reuse ;  /* 0x000000043e3e7220 */ /* 0x080fe20000400000 */
[----:B------:R-:W-:Y:S01]  /*4250*/  ISETP.LT.OR P4, PT, R25, 0x2, !P0 ;  /* 0x000000021900780c */ /* 0x000fe20004781670 */
[-C--:B------:R-:W-:Y:S01]  /*4260*/  FMUL R61, R61, R4.reuse ;  /* 0x000000043d3d7220 */ /* 0x080fe20000400000 */
[C---:B------:R-:W-:Y:S01]  /*4270*/  ISETP.LT.OR P3, PT, R25.reuse, 0x9, !P0 ;  /* 0x000000091900780c */ /* 0x040fe20004761670 */
[-C--:B------:R-:W-:Y:S01]  /*4280*/  FMUL R60, R60, R4.reuse ;  /* 0x000000043c3c7220 */ /* 0x080fe20000400000 */
[----:B------:R-:W-:Y:S01]  /*4290*/  ISETP.LT.OR P2, PT, R25, 0xa, !P0 ;  /* 0x0000000a1900780c */ /* 0x000fe20004741670 */
[-C--:B------:R-:W-:Y:S01]  /*42a0*/  FMUL R59, R59, R4.reuse ;  /* 0x000000043b3b7220 */ /* 0x080fe20000400000 */
[----:B------:R-:W-:Y:S01]  /*42b0*/  P2R R40, PR, RZ, 0x8 ;  /* 0x00000008ff287803 */ /* 0x000fe20000000000 */
[-C--:B------:R-:W-:Y:S01]  /*42c0*/  FMUL R58, R58, R4.reuse ;  /* 0x000000043a3a7220 */ /* 0x080fe20000400000 */
[----:B------:R-:W-:Y:S01]  /*42d0*/  P2R R88, PR, RZ, 0x4 ;  /* 0x00000004ff587803 */ /* 0x000fe20000000000 */
[-C--:B------:R-:W-:Y:S01]  /*42e0*/  FMUL R57, R57, R4.reuse ;  /* 0x0000000439397220 */ /* 0x080fe20000400000 */
[----:B------:R-:W-:Y:S01]  /*42f0*/  P2R R19, PR, RZ, 0x20 ;  /* 0x00000020ff137803 */ /* 0x000fe20000000000 */
[----:B------:R-:W0:Y:S01]  /*4300*/  @!P5 LDC.64 R42, c[0x0][0x5c0] ;  /* 0x00017000ff2adb82 */ /* 0x000e220000000a00 */
[----:B------:R-:W-:Y:S01]  /*4310*/  P2R R38, PR, RZ, 0x10 ;  /* 0x00000010ff267803 */ /* 0x000fe20000000000 */
[-C--:B------:R-:W-:Y:S01]  /*4320*/  FMUL R56, R56, R4.reuse ;  /* 0x0000000438387220 */ /* 0x080fe20000400000 */
[----:B------:R-:W-:Y:S01]  /*4330*/  F2FP.SATFINITE.E4M3.F32.PACK_AB_MERGE_C R71, RZ, R71, RZ ;  /* 0x00000047ff47723e */ /* 0x000fe200048070ff */
[-C--:B------:R-:W-:Y:S01]  /*4340*/  FMUL R55, R55, R4.reuse ;  /* 0x0000000437377220 */ /* 0x080fe20000400000 */
[----:B------:R-:W-:Y:S01]  /*4350*/  F2FP.SATFINITE.E4M3.F32.PACK_AB_MERGE_C R69, RZ, R69, RZ ;  /* 0x00000045ff45723e */ /* 0x000fe200048070ff */
[-C--:B------:R-:W-:Y:S01]  /*4360*/  FMUL R54, R54, R4.reuse ;  /* 0x0000000436367220 */ /* 0x080fe20000400000 */
[----:B------:R-:W-:Y:S01]  /*4370*/  F2FP.SATFINITE.E4M3.F32.PACK_AB_MERGE_C R63, RZ, R63, RZ ;  /* 0x0000003fff3f723e */ /* 0x000fe200048070ff */
[----:B------:R-:W1:Y:S01]  /*4380*/  @!P4 LDC.64 R44, c[0x0][0x5c0] ;  /* 0x00017000ff2ccb82 */ /* 0x000e620000000a00 */
[----:B------:R-:W-:Y:S01]  /*4390*/  F2FP.SATFINITE.E4M3.F32.PACK_AB_MERGE_C R61, RZ, R61, RZ ;  /* 0x0000003dff3d723e */ /* 0x000fe200048070ff */
[-C--:B------:R-:W-:Y:S01]  /*43a0*/  FMUL R53, R53, R4.reuse ;  /* 0x0000000435357220 */ /* 0x080fe20000400000 */
[----:B------:R-:W-:Y:S01]  /*43b0*/  F2FP.SATFINITE.E4M3.F32.PACK_AB_MERGE_C R59, RZ, R59, RZ ;  /* 0x0000003bff3b723e */ /* 0x000fe200048070ff */
[-C--:B------:R-:W-:Y:S01]  /*43c0*/  FMUL R52, R52, R4.reuse ;  /* 0x0000000434347220 */ /* 0x080fe20000400000 */
[----:B------:R-:W-:Y:S01]  /*43d0*/  F2FP.SATFINITE.E4M3.F32.PACK_AB_MERGE_C R57, RZ, R57, RZ ;  /* 0x00000039ff39723e */ /* 0x000fe200048070ff */
[-C--:B------:R-:W-:Y:S01]  /*43e0*/  FMUL R51, R51, R4.reuse ;  /* 0x0000000433337220 */ /* 0x080fe20000400000 */
[----:B------:R-:W-:Y:S01]  /*43f0*/  F2FP.SATFINITE.E4M3.F32.PACK_AB_MERGE_C R55, RZ, R55, RZ ;  /* 0x00000037ff37723e */ /* 0x000fe200048070ff */
[----:B------:R-:W2:Y:S01]  /*4400*/  @!P3 LDC.64 R46, c[0x0][0x5c0] ;  /* 0x00017000ff2ebb82 */ /* 0x000ea20000000a00 */
[----:B------:R-:W-:Y:S01]  /*4410*/  F2FP.SATFINITE.E4M3.F32.PACK_AB_MERGE_C R53, RZ, R53, RZ ;  /* 0x00000035ff35723e */ /* 0x000fe200048070ff */
[-C--:B------:R-:W-:Y:S01]  /*4420*/  FMUL R50, R50, R4.reuse ;  /* 0x0000000432327220 */ /* 0x080fe20000400000 */
[----:B------:R-:W-:Y:S01]  /*4430*/  F2FP.SATFINITE.E4M3.F32.PACK_AB_MERGE_C R51, RZ, R51, RZ ;  /* 0x00000033ff33723e */ /* 0x000fe200048070ff */
[-C--:B------:R-:W-:Y:S01]  /*4440*/  FMUL R49, R49, R4.reuse ;  /* 0x0000000431317220 */ /* 0x080fe20000400000 */
[-C--:B------:R-:W-:Y:S01]  /*4450*/  FMUL R48, R48, R4.reuse ;  /* 0x0000000430307220 */ /* 0x080fe20000400000 */
[-C--:B------:R-:W-:Y:S01]  /*4460*/  FMUL R23, R23, R4.reuse ;  /* 0x0000000417177220 */ /* 0x080fe20000400000 */
[----:B------:R-:W-:Y:S01]  /*4470*/  FMUL R22, R22, R4 ;  /* 0x0000000416167220 */ /* 0x000fe20000400000 */
[----:B------:R-:W3:Y:S01]  /*4480*/  @!P2 LDC.64 R64, c[0x0][0x5c0] ;  /* 0x00017000ff40ab82 */ /* 0x000ee20000000a00 */
[--C-:B0-----:R-:W-:Y:S01]  /*4490*/  @!P5 IADD3 R42, P0, P1, R18, R42, R14.reuse ;  /* 0x0000002a122ad210 */ /* 0x101fe2000791e00e */
[-C--:B------:R-:W-:Y:S01]  /*44a0*/  FMUL R21, R21, R4.reuse ;  /* 0x0000000415157220 */ /* 0x080fe20000400000 */
[----:B------:R-:W-:Y:S01]  /*44b0*/  F2FP.SATFINITE.E4M3.F32.PACK_AB_MERGE_C R49, RZ, R49, RZ ;  /* 0x00000031ff31723e */ /* 0x000fe200048070ff */
[-C--:B------:R-:W-:Y:S01]  /*44c0*/  FMUL R17, R17, R4.reuse ;  /* 0x0000000411117220 */ /* 0x080fe20000400000 */
[----:B------:R-:W-:Y:S01]  /*44d0*/  @!P5 IADD3.X R43, R28, R43, R11, P0, P1 ;  /* 0x0000002b1c2bd210 */ /* 0x000fe200007e240b */
[----:B------:R-:W-:Y:S01]  /*44e0*/  FMUL R16, R16, R4 ;  /* 0x0000000410107220 */ /* 0x000fe20000400000 */
[----:B-1----:R-:W-:-:S02]  /*44f0*/  @!P4 IADD3 R44, P0, P1, R18, R44, R14 ;  /* 0x0000002c122cc210 */ /* 0x002fc4000791e00e */
[----:B------:R-:W-:Y:S02]  /*4500*/  F2FP.SATFINITE.E4M3.F32.PACK_AB_MERGE_C R17, RZ, R17, RZ ;  /* 0x00000011ff11723e */ /* 0x000fe400048070ff */
[----:B------:R-:W-:Y:S02]  /*4510*/  @!P4 IADD3.X R45, R28, R45, R11, P0, P1 ;  /* 0x0000002d1c2dc210 */ /* 0x000fe400007e240b */
[----:B--2---:R-:W-:-:S04]  /*4520*/  @!P3 IADD3 R46, P0, P1, R18, R46, R14 ;  /* 0x0000002e122eb210 */ /* 0x004fc8000791e00e */
[----:B------:R-:W-:Y:S02]  /*4530*/  @!P3 IADD3.X R47, R28, R47, R11, P0, P1 ;  /* 0x0000002f1c2fb210 */ /* 0x000fe400007e240b */
[----:B---3--:R-:W-:-:S04]  /*4540*/  @!P2 IADD3 R64, P0, P1, R18, R64, R14 ;  /* 0x000000401240a210 */ /* 0x008fc8000791e00e */
[----:B------:R-:W-:Y:S02]  /*4550*/  @!P2 IADD3.X R65, R28, R65, R11, P0, P1 ;  /* 0x000000411c41a210 */ /* 0x000fe400007e240b */
[----:B------:R-:W-:-:S04]  /*4560*/  ISETP.GE.AND P0, PT, R29, 0x81, PT ;  /* 0x000000811d00780c */ /* 0x000fc80003f06270 */
[----:B------:R-:W-:-:S04]  /*4570*/  ISETP.LT.OR P3, PT, R25, 0x1, !P0 ;  /* 0x000000011900780c */ /* 0x000fc80004761670 */
[----:B------:R-:W-:-:S09]  /*4580*/  P2R R89, PR, RZ, 0x8 ;  /* 0x00000008ff597803 */ /* 0x000fd20000000000 */
[----:B------:R-:W0:Y:S02]  /*4590*/  @!P3 LDC.64 R66, c[0x0][0x5c0] ;  /* 0x00017000ff42bb82 */ /* 0x000e240000000a00 */
[----:B0-----:R-:W-:-:S04]  /*45a0*/  @!P3 IADD3 R66, P1, P2, R18, R66, R13 ;  /* 0x000000421242b210 */ /* 0x001fc80007a3e00d */
[----:B------:R-:W-:Y:S02]  /*45b0*/  @!P3 IADD3.X R67, R28, R67, R10, P1, P2 ;  /* 0x000000431c43b210 */ /* 0x000fe40000fe440a */
        /* <DEDUP_REMOVED lines=10> */
[----:B------:R-:W-:Y:S02]  /*4660*/  ISETP.LT.OR P3, PT, R25, 0xa, !P0 ;  /* 0x0000000a1900780c */ /* 0x000fe40004761670 */
[----:B------:R-:W-:Y:S02]  /*4670*/  ISETP.GE.AND P2, PT, R29, 0x101, PT ;  /* 0x000001011d00780c */ /* 0x000fe40003f46270 */
[----:B------:R-:W-:-:S09]  /*4680*/  P2R R92, PR, RZ, 0x8 ;  /* 0x00000008ff5c7803 */ /* 0x000fd20000000000 */
[----:B------:R-:W0:Y:S02]  /*4690*/  @!P3 LDC.64 R32, c[0x0][0x5c0] ;  /* 0x00017000ff20bb82 */ /* 0x000e240000000a00 */
[----:B0-----:R-:W-:-:S04]  /*46a0*/  @!P3 IADD3 R32, P0, P1, R18, R32, R13 ;  /* 0x000000201220b210 */ /* 0x001fc8000791e00d */
[----:B------:R-:W-:Y:S02]  /*46b0*/  @!P3 IADD3.X R33, R28, R33, R10, P0, P1 ;  /* 0x000000211c21b210 */ /* 0x000fe400007e240a */
[C---:B------:R-:W-:Y:S02]  /*46c0*/  ISETP.LT.OR P3, PT, R25.reuse, 0x1, !P2 ;  /* 0x000000011900780c */ /* 0x040fe40005761670 */
[----:B------:R-:W-:Y:S02]  /*46d0*/  ISETP.LT.OR P2, PT, R25, 0x2, !P2 ;  /* 0x000000021900780c */ /* 0x000fe40005741670 */
[----:B------:R-:W-:Y:S02]  /*46e0*/  P2R R93, PR, RZ, 0x8 ;  /* 0x00000008ff5d7803 */ /* 0x000fe40000000000 */
[----:B------:R-:W-:-:S07]  /*46f0*/  P2R R94, PR, RZ, 0x4 ;  /* 0x00000004ff5e7803 */ /* 0x000fce0000000000 */
[----:B------:R-:W0:Y:S08]  /*4700*/  @!P3 LDC.64 R30, c[0x0][0x5c0] ;  /* 0x00017000ff1ebb82 */ /* 0x000e300000000a00 */
[----:B------:R-:W1:Y:S01]  /*4710*/  @!P2 LDC.64 R26, c[0x0][0x5c0] ;  /* 0x00017000ff1aab82 */ /* 0x000e620000000a00 */
[----:B0-----:R-:W-:-:S04]  /*4720*/  @!P3 IADD3 R30, P0, P1, R18, R30, R15 ;  /* 0x0000001e121eb210 */ /* 0x001fc8000791e00f */
[----:B------:R-:W-:Y:S02]  /*4730*/  @!P3 IADD3.X R31, R28, R31, R12, P0, P1 ;  /* 0x0000001f1c1fb210 */ /* 0x000fe400007e240c */
[----:B-1----:R-:W-:-:S04]  /*4740*/  @!P2 IADD3 R26, P0, P1, R18, R26, R15 ;  /* 0x0000001a121aa210 */ /* 0x002fc8000791e00f */
[----:B------:R-:W-:Y:S02]  /*4750*/  @!P2 IADD3.X R27, R28, R27, R12, P0, P1 ;  /* 0x0000001b1c1ba210 */ /* 0x000fe400007e240c */
[----:B------:R-:W-:-:S04]  /*4760*/  ISETP.GE.AND P2, PT, R29, 0x89, PT ;  /* 0x000000891d00780c */ /* 0x000fc80003f46270 */
[C---:B------:R-:W-:Y:S02]  /*4770*/  ISETP.LT.OR P5, PT, R25.reuse, 0x1, !P2 ;  /* 0x000000011900780c */ /* 0x040fe400057a1670 */
[C---:B------:R-:W-:Y:S02]  /*4780*/  ISETP.LT.OR P4, PT, R25.reuse, 0x2, !P2 ;  /* 0x000000021900780c */ /* 0x040fe40005781670 */
[C---:B------:R-:W-:Y:S02]  /*4790*/  ISETP.LT.OR P3, PT, R25.reuse, 0x9, !P2 ;  /* 0x000000091900780c */ /* 0x040fe40005761670 */
[----:B------:R-:W-:Y:S02]  /*47a0*/  ISETP.LT.OR P2, PT, R25, 0xa, !P2 ;  /* 0x0000000a1900780c */ /* 0x000fe40005741670 */
[----:B------:R-:W-:Y:S02]  /*47b0*/  P2R R87, PR, RZ, 0x20 ;  /* 0x00000020ff577803 */ /* 0x000fe40000000000 */
[----:B------:R-:W-:-:S02]  /*47c0*/  P2R R84, PR, RZ, 0x4 ;  /* 0x00000004ff547803 */ /* 0x000fc40000000000 */
[----:B------:R-:W-:Y:S02]  /*47d0*/  P2R R85, PR, RZ, 0x8 ;  /* 0x00000008ff557803 */ /* 0x000fe40000000000 */
[C-C-:B------:R-:W-:Y:S02]  /*47e0*/  @!P5 IADD3 R73, P0, P1, R13.reuse, R18, R14.reuse ;  /* 0x000000120d49d210 */ /* 0x140fe4000791e00e */
[----:B------:R-:W-:Y:S02]  /*47f0*/  P2R R86, PR, RZ, 0x10 ;  /* 0x00000010ff567803 */ /* 0x000fe40000000000 */
[----:B------:R-:W-:Y:S02]  /*4800*/  @!P5 IADD3.X R70, R10, R28, R11, P0, P1 ;  /* 0x0000001c0a46d210 */ /* 0x000fe400007e240b */
[----:B------:R-:W-:Y:S02]  /*4810*/  @!P4 IADD3 R75, P0, P1, R13, R18, R14 ;  /* 0x000000120d4bc210 */ /* 0x000fe4000791e00e */
[----:B------:R-:W-:-:S02]  /*4820*/  ISETP.GE.AND P5, PT, R29, 0x109, PT ;  /* 0x000001091d00780c */ /* 0x000fc40003fa6270 */
[----:B------:R-:W-:Y:S02]  /*4830*/  @!P4 IADD3.X R72, R10, R28, R11, P0, P1 ;  /* 0x0000001c0a48c210 */ /* 0x000fe400007e240b */
[----:B------:R-:W-:-:S04]  /*4840*/  @!P3 IADD3 R77, P1, P0, R13, R18, R14 ;  /* 0x000000120d4db210 */ /* 0x000fc8000783e00e */
[----:B------:R-:W-:Y:S02]  /*4850*/  @!P3 IADD3.X R74, R10, R28, R11, P1, P0 ;  /* 0x0000001c0a4ab210 */ /* 0x000fe40000fe040b */
[----:B------:R-:W-:-:S04]  /*4860*/  @!P2 IADD3 R79, P1, P0, R13, R18, R14 ;  /* 0x000000120d4fa210 */ /* 0x000fc8000783e00e */
[----:B------:R-:W-:Y:S02]  /*4870*/  @!P2 IADD3.X R76, R10, R28, R11, P1, P0 ;  /* 0x0000001c0a4ca210 */ /* 0x000fe40000fe040b */
[----:B------:R-:W-:-:S04]  /*4880*/  ISETP.LT.OR P0, PT, R25, 0x1, !P5 ;  /* 0x000000011900780c */ /* 0x000fc80006f01670 */
[----:B------:R-:W-:-:S09]  /*4890*/  P2R R82, PR, RZ, 0x1 ;  /* 0x00000001ff527803 */ /* 0x000fd20000000000 */
[----:B------:R-:W-:-:S04]  /*48a0*/  @!P0 IADD3 R81, P6, P1, R15, R18, R14 ;  /* 0x000000120f518210 */ /* 0x000fc800079de00e */
[----:B------:R-:W-:Y:S02]  /*48b0*/  @!P0 IADD3.X R78, R12, R28, R11, P6, P1 ;  /* 0x0000001c0c4e8210 */ /* 0x000fe400037e240b */
[----:B------:R-:W-:Y:S02]  /*48c0*/  ISETP.LT.OR P1, PT, R25, 0x2, !P5 ;  /* 0x000000021900780c */ /* 0x000fe40006f21670 */
[----:B------:R-:W-:Y:S02]  /*48d0*/  ISETP.NE.AND P0, PT, R38, RZ, PT ;  /* 0x000000ff2600720c */ /* 0x000fe40003f05270 */
[----:B------:R-:W-:-:S09]  /*48e0*/  ISETP.NE.AND P5, PT, R89, RZ, PT ;  /* 0x000000ff5900720c */ /* 0x000fd20003fa5270 */
[----:B------:R-:W-:-:S04]  /*48f0*/  @!P1 IADD3 R83, P2, P6, R15, R18, R14 ;  /* 0x000000120f539210 */ /* 0x000fc80007e5e00e */
[----:B------:R-:W-:Y:S02]  /*4900*/  @!P1 IADD3.X R80, R12, R28, R11, P2, P6 ;  /* 0x0000001c0c509210 */ /* 0x000fe400017ec40b */
[----:B------:R-:W-:-:S04]  /*4910*/  ISETP.GE.AND P2, PT, R29, 0x1, PT ;  /* 0x000000011d00780c */ /* 0x000fc80003f46270 */
[----:B------:R-:W-:-:S13]  /*4920*/  ISETP.LT.OR P6, PT, R25, 0x1, !P2 ;  /* 0x000000011900780c */ /* 0x000fda00057c1670 */
[----:B------:R-:W0:Y:S02]  /*4930*/  @!P6 LDC.64 R38, c[0x0][0x5c0] ;  /* 0x00017000ff26eb82 */ /* 0x000e240000000a00 */
[----:B0-----:R-:W-:-:S05]  /*4940*/  @!P6 IADD3 R38, P3, R18, R38, RZ ;  /* 0x000000261226e210 */ /* 0x001fca0007f7e0ff */
[----:B------:R-:W-:Y:S01]  /*4950*/  @!P6 IMAD.X R39, R28, 0x1, R39, P3 ;  /* 0x000000011c27e824 */ /* 0x000fe200018e0627 */
[----:B------:R-:W-:-:S04]  /*4960*/  ISETP.NE.AND P3, PT, R40, RZ, PT ;  /* 0x000000ff2800720c */ /* 0x000fc80003f65270 */
[----:B------:R-:W-:Y:S01]  /*4970*/  @!P6 STG.E.U8 desc[UR16][R38.64], R71 ;  /* 0x000000472600e986 */ /* 0x000fe2000c101110 */
[----:B------:R-:W-:-:S13]  /*4980*/  ISETP.LT.OR P6, PT, R25, 0x2, !P2 ;  /* 0x000000021900780c */ /* 0x000fda00057c1670 */
[----:B------:R-:W0:Y:S02]  /*4990*/  @!P6 LDC.64 R40, c[0x0][0x5c0] ;  /* 0x00017000ff28eb82 */ /* 0x000e240000000a00 */
[----:B0-----:R-:W-:-:S05]  /*49a0*/  @!P6 IADD3 R40, P4, R18, R40, RZ ;  /* 0x000000281228e210 */ /* 0x001fca0007f9e0ff */
[----:B------:R-:W-:Y:S01]  /*49b0*/  @!P6 IMAD.X R41, R28, 0x1, R41, P4 ;  /* 0x000000011c29e824 */ /* 0x000fe200020e0629 */
[----:B------:R-:W-:-:S04]  /*49c0*/  ISETP.NE.AND P4, PT, R88, RZ, PT ;  /* 0x000000ff5800720c */ /* 0x000fc80003f85270 */
[----:B------:R-:W-:Y:S01]  /*49d0*/  @!P6 STG.E.U8 desc[UR16][R40.64+0x1], R69 ;  /* 0x000001452800e986 */ /* 0x000fe2000c101110 */
[----:B------:R-:W-:Y:S02]  /*49e0*/  ISETP.NE.AND P6, PT, R19, RZ, PT ;  /* 0x000000ff1300720c */ /* 0x000fe40003fc5270 */
[----:B------:R-:W-:-:S11]  /*49f0*/  F2FP.SATFINITE.E4M3.F32.PACK_AB_MERGE_C R19, RZ, R62, RZ ;  /* 0x0000003eff13723e */ /* 0x000fd600048070ff */
[----:B------:R0:W-:Y:S01]  /*4a00*/  @!P6 STG.E.U8 desc[UR16][R42.64], R63 ;  /* 0x0000003f2a00e986 */ /* 0x0001e2000c101110 */
[----:B------:R-:W-:-:S03]  /*4a10*/  ISETP.LT.OR P6, PT, R25, 0x9, !P2 ;  /* 0x000000091900780c */ /* 0x000fc600057c1670 */
[----:B------:R1:W-:Y:S01]  /*4a20*/  @!P0 STG.E.U8 desc[UR16][R44.64+0x1], R19 ;  /* 0x000001132c008986 */ /* 0x0003e2000c101110 */
[----:B0-----:R-:W-:-:S09]  /*4a30*/  F2FP.SATFINITE.E4M3.F32.PACK_AB_MERGE_C R43, RZ, R58, RZ ;  /* 0x0000003aff2b723e */ /* 0x001fd200048070ff */
[----:B------:R-:W0:Y:S01]  /*4a40*/  @!P6 LDC.64 R38, c[0x0][0x5c0] ;  /* 0x00017000ff26eb82 */ /* 0x000e220000000a00 */
[----:B-1----:R-:W-:Y:S02]  /*4a50*/  F2FP.SATFINITE.E4M3.F32.PACK_AB_MERGE_C R19, RZ, R60, RZ ;  /* 0x0000003cff13723e */ /* 0x002fe400048070ff */
        /* <DEDUP_REMOVED lines=9> */
[----:B------:R0:W-:Y:S01]  /*4af0*/  @!P6 STG.E.U8 desc[UR16][R40.64+0x9], R19 ;  /* 0x000009132800e986 */ /* 0x0001e2000c101110 */
[----:B------:R-:W-:-:S03]  /*4b00*/  ISETP.NE.AND P6, PT, R90, RZ, PT ;  /* 0x000000ff5a00720c */ /* 0x000fc60003fc5270 */
[----:B------:R-:W-:Y:S01]  /*4b10*/  @!P3 STG.E.U8 desc[UR16][R46.64+0x8], R59 ;  /* 0x0000083b2e00b986 */ /* 0x000fe2000c101110 */
[----:B------:R-:W-:-:S03]  /*4b20*/  ISETP.NE.AND P3, PT, R85, RZ, PT ;  /* 0x000000ff5500720c */ /* 0x000fc60003f65270 */
[----:B------:R-:W-:Y:S01]  /*4b30*/  @!P4 STG.E.U8 desc[UR16][R64.64+0x9], R43 ;  /* 0x0000092b4000c986 */ /* 0x000fe2000c101110 */
[----:B------:R-:W-:-:S03]  /*4b40*/  ISETP.NE.AND P4, PT, R86, RZ, PT ;  /* 0x000000ff5600720c */ /* 0x000fc60003f85270 */
[----:B------:R-:W-:Y:S01]  /*4b50*/  @!P5 STG.E.U8 desc[UR16][R66.64], R57 ;  /* 0x000000394200d986 */ /* 0x000fe2000c101110 */
[----:B------:R-:W-:Y:S02]  /*4b60*/  ISETP.NE.AND P5, PT, R87, RZ, PT ;  /* 0x000000ff5700720c */ /* 0x000fe40003fa5270 */
[----:B0-----:R-:W-:-:S05]  /*4b70*/  F2FP.SATFINITE.E4M3.F32.PACK_AB_MERGE_C R19, RZ, R56, RZ ;  /* 0x00000038ff13723e */ /* 0x001fca00048070ff */
[----:B------:R0:W-:Y:S02]  /*4b80*/  @!P6 STG.E.U8 desc[UR16][R36.64+0x1], R19 ;  /* 0x000001132400e986 */ /* 0x0001e4000c101110 */
[----:B------:R-:W1:Y:S08]  /*4b90*/  @!P4 LDC.64 R40, c[0x0][0x5c0] ;  /* 0x00017000ff28cb82 */ /* 0x000e700000000a00 */
[----:B------:R-:W2:Y:S01]  /*4ba0*/  @!P5 LDC.64 R38, c[0x0][0x5c0] ;  /* 0x00017000ff26db82 */ /* 0x000ea20000000a00 */
[----:B0-----:R-:W-:-:S07]  /*4bb0*/  F2FP.SATFINITE.E4M3.F32.PACK_AB_MERGE_C R19, RZ, R54, RZ ;  /* 0x00000036ff13723e */ /* 0x001fce00048070ff */
[----:B------:R-:W0:Y:S01]  /*4bc0*/  @!P3 LDC.64 R36, c[0x0][0x5c0] ;  /* 0x00017000ff24bb82 */ /* 0x000e220000000a00 */
[----:B--2---:R-:W-:-:S05]  /*4bd0*/  @!P5 IADD3 R38, P6, R73, R38, RZ ;  /* 0x000000264926d210 */ /* 0x004fca0007fde0ff */
[----:B------:R-:W-:Y:S01]  /*4be0*/  @!P5 IMAD.X R39, R70, 0x1, R39, P6 ;  /* 0x000000014627d824 */ /* 0x000fe200030e0627 */
[----:B------:R-:W-:-:S04]  /*4bf0*/  ISETP.NE.AND P6, PT, R94, RZ, PT ;  /* 0x000000ff5e00720c */ /* 0x000fc80003fc5270 */
[----:B------:R2:W-:Y:S01]  /*4c00*/  @!P5 STG.E.U8 desc[UR16][R38.64], R55 ;  /* 0x000000372600d986 */ /* 0x0005e2000c101110 */
[----:B-1----:R-:W-:-:S05]  /*4c10*/  @!P4 IADD3 R40, P5, R75, R40, RZ ;  /* 0x000000284b28c210 */ /* 0x002fca0007fbe0ff */
[----:B------:R-:W-:Y:S01]  /*4c20*/  @!P4 IMAD.X R41, R72, 0x1, R41, P5 ;  /* 0x000000014829c824 */ /* 0x000fe200028e0629 */
[----:B------:R-:W-:-:S04]  /*4c30*/  ISETP.NE.AND P5, PT, R92, RZ, PT ;  /* 0x000000ff5c00720c */ /* 0x000fc80003fa5270 */
[----:B------:R1:W-:Y:S01]  /*4c40*/  @!P4 STG.E.U8 desc[UR16][R40.64+0x1], R19 ;  /* 0x000001132800c986 */ /* 0x0003e2000c101110 */
[----:B------:R-:W-:Y:S02]  /*4c50*/  ISETP.NE.AND P4, PT, R91, RZ, PT ;  /* 0x000000ff5b00720c */ /* 0x000fe40003f85270 */
[----:B--2---:R-:W-:Y:S01]  /*4c60*/  F2FP.SATFINITE.E4M3.F32.PACK_AB_MERGE_C R39, RZ, R52, RZ ;  /* 0x00000034ff27723e */ /* 0x004fe200048070ff */
[----:B-1----:R-:W1:Y:S01]  /*4c70*/  @!P2 LDC.64 R40, c[0x0][0x5c0] ;  /* 0x00017000ff28ab82 */ /* 0x002e620000000a00 */
[----:B------:R-:W-:-:S09]  /*4c80*/  F2FP.SATFINITE.E4M3.F32.PACK_AB_MERGE_C R19, RZ, R50, RZ ;  /* 0x00000032ff13723e */ /* 0x000fd200048070ff */
[----:B------:R-:W-:Y:S01]  /*4c90*/  @!P4 STG.E.U8 desc[UR16][R34.64+0x8], R53 ;  /* 0x000008352200c986 */ /* 0x000fe2000c101110 */
[----:B0-----:R-:W-:-:S03]  /*4ca0*/  @!P3 IADD3 R36, P4, R77, R36, RZ ;  /* 0x000000244d24b210 */ /* 0x001fc60007f9e0ff */
[----:B------:R0:W-:Y:S01]  /*4cb0*/  @!P5 STG.E.U8 desc[UR16][R32.64+0x9], R39 ;  /* 0x000009272000d986 */ /* 0x0001e2000c101110 */
[----:B------:R-:W-:Y:S01]  /*4cc0*/  ISETP.GE.AND P5, PT, R29, 0x101, PT ;  /* 0x000001011d00780c */ /* 0x000fe20003fa6270 */
[----:B------:R-:W-:Y:S01]  /*4cd0*/  @!P3 IMAD.X R37, R74, 0x1, R37, P4 ;  /* 0x000000014a25b824 */ /* 0x000fe200020e0625 */
[----:B------:R-:W-:-:S04]  /*4ce0*/  ISETP.NE.AND P4, PT, R93, RZ, PT ;  /* 0x000000ff5d00720c */ /* 0x000fc80003f85270 */
[----:B------:R2:W-:Y:S01]  /*4cf0*/  @!P3 STG.E.U8 desc[UR16][R36.64+0x8], R51 ;  /* 0x000008332400b986 */ /* 0x0005e2000c101110 */
[----:B0-----:R-:W0:Y:S01]  /*4d00*/  @!P0 LDC.64 R32, c[0x0][0x5c0] ;  /* 0x00017000ff208b82 */ /* 0x001e220000000a00 */
[----:B-1----:R-:W-:-:S07]  /*4d10*/  @!P2 IADD3 R34, P3, R79, R40, RZ ;  /* 0x000000284f22a210 */ /* 0x002fce0007f7e0ff */
[----:B------:R-:W1:Y:S01]  /*4d20*/  @!P1 LDC.64 R38, c[0x0][0x5c0] ;  /* 0x00017000ff269b82 */ /* 0x000e620000000a00 */
[----:B--2---:R-:W-:Y:S01]  /*4d30*/  F2FP.SATFINITE.E4M3.F32.PACK_AB_MERGE_C R37, RZ, R48, RZ ;  /* 0x00000030ff25723e */ /* 0x004fe200048070ff */
[----:B------:R-:W-:Y:S01]  /*4d40*/  @!P2 IMAD.X R35, R76, 0x1, R41, P3 ;  /* 0x000000014c23a824 */ /* 0x000fe200018e0629 */
[----:B------:R-:W-:-:S04]  /*4d50*/  ISETP.LT.OR P3, PT, R25, 0xa, !P5 ;  /* 0x0000000a1900780c */ /* 0x000fc80006f61670 */
[----:B------:R2:W-:Y:S01]  /*4d60*/  @!P2 STG.E.U8 desc[UR16][R34.64+0x9], R19 ;  /* 0x000009132200a986 */ /* 0x0005e2000c101110 */
[----:B------:R-:W-:-:S03]  /*4d70*/  ISETP.LT.OR P2, PT, R25, 0x9, !P5 ;  /* 0x000000091900780c */ /* 0x000fc60006f41670 */
[----:B------:R1:W-:Y:S01]  /*4d80*/  @!P4 STG.E.U8 desc[UR16][R30.64], R49 ;  /* 0x000000311e00c986 */ /* 0x0003e2000c101110 */
[----:B0-----:R-:W-:-:S03]  /*4d90*/  @!P0 IADD3 R32, P4, R81, R32, RZ ;  /* 0x0000002051208210 */ /* 0x001fc60007f9e0ff */
[----:B------:R0:W-:Y:S01]  /*4da0*/  @!P6 STG.E.U8 desc[UR16][R26.64+0x1], R37 ;  /* 0x000001251a00e986 */ /* 0x0001e2000c101110 */
[----:B------:R-:W-:Y:S01]  /*4db0*/  ISETP.GE.AND P6, PT, R29, 0x109, PT ;  /* 0x000001091d00780c */ /* 0x000fe20003fc6270 */
[----:B------:R-:W3:Y:S01]  /*4dc0*/  @!P3 LDC.64 R40, c[0x0][0x5c0] ;  /* 0x00017000ff28bb82 */ /* 0x000ee20000000a00 */
[----:B--2---:R-:W-:Y:S01]  /*4dd0*/  F2FP.SATFINITE.E4M3.F32.PACK_AB_MERGE_C R19, RZ, R23, RZ ;  /* 0x00000017ff13723e */ /* 0x004fe200048070ff */
[----:B------:R-:W-:Y:S01]  /*4de0*/  @!P0 IMAD.X R33, R78, 0x1, R33, P4 ;  /* 0x000000014e218824 */ /* 0x000fe200020e0621 */
[C---:B------:R-:W-:Y:S02]  /*4df0*/  ISETP.LT.OR P4, PT, R25.reuse, 0x9, !P6 ;  /* 0x000000091900780c */ /* 0x040fe40007781670 */
[----:B------:R-:W-:Y:S02]  /*4e00*/  ISETP.LT.OR P5, PT, R25, 0xa, !P6 ;  /* 0x0000000a1900780c */ /* 0x000fe400077a1670 */
[----:B------:R-:W-:Y:S01]  /*4e10*/  @!P0 STG.E.U8 desc[UR16][R32.64], R19 ;  /* 0x0000001320008986 */ /* 0x000fe2000c101110 */
[----:B------:R-:W2:Y:S01]  /*4e20*/  @!P2 LDC.64 R34, c[0x0][0x5c0] ;  /* 0x00017000ff22ab82 */ /* 0x000ea20000000a00 */
[----:B-1----:R-:W-:-:S02]  /*4e30*/  @!P1 IADD3 R30, P0, R83, R38, RZ ;  /* 0x00000026531e9210 */ /* 0x002fc40007f1e0ff */
[----:B------:R-:W-:Y:S02]  /*4e40*/  F2FP.SATFINITE.E4M3.F32.PACK_AB_MERGE_C R25, RZ, R22, RZ ;  /* 0x00000016ff19723e */ /* 0x000fe400048070ff */
[----:B------:R-:W-:Y:S01]  /*4e50*/  F2FP.SATFINITE.E4M3.F32.PACK_AB_MERGE_C R29, RZ, R21, RZ ;  /* 0x00000015ff1d723e */ /* 0x000fe200048070ff */
[----:B------:R-:W-:Y:S02]  /*4e60*/  @!P1 IMAD.X R31, R80, 0x1, R39, P0 ;  /* 0x00000001501f9824 */ /* 0x000fe400000e0627 */
[----:B------:R-:W-:Y:S01]  /*4e70*/  FMUL R21, R20, R4 ;  /* 0x0000000414157220 */ /* 0x000fe20000400000 */
[----:B0-----:R-:W0:Y:S02]  /*4e80*/  @!P4 LDC.64 R36, c[0x0][0x5c0] ;  /* 0x00017000ff24cb82 */ /* 0x001e240000000a00 */
[----:B------:R1:W-:Y:S06]  /*4e90*/  @!P1 STG.E.U8 desc[UR16][R30.64+0x1], R25 ;  /* 0x000001191e009986 */ /* 0x0003ec000c101110 */
[----:B------:R-:W4:Y:S01]  /*4ea0*/  @!P5 LDC.64 R38, c[0x0][0x5c0] ;  /* 0x00017000ff26db82 */ /* 0x000f220000000a00 */
[----:B-1----:R-:W-:-:S02]  /*4eb0*/  F2FP.SATFINITE.E4M3.F32.PACK_AB_MERGE_C R25, RZ, R21, RZ ;  /* 0x00000015ff19723e */ /* 0x002fc400048070ff */
[----:B--2---:R-:W-:-:S04]  /*4ec0*/  @!P2 IADD3 R22, P0, P1, R18, R34, R15 ;  /* 0x000000221216a210 */ /* 0x004fc8000791e00f */
[----:B------:R-:W-:Y:S02]  /*4ed0*/  @!P2 IADD3.X R23, R28, R35, R12, P0, P1 ;  /* 0x000000231c17a210 */ /* 0x000fe400007e240c */
[----:B---3--:R-:W-:-:S03]  /*4ee0*/  @!P3 IADD3 R26, P0, P1, R18, R40, R15 ;  /* 0x00000028121ab210 */ /* 0x008fc6000791e00f */
[----:B------:R1:W-:Y:S01]  /*4ef0*/  @!P2 STG.E.U8 desc[UR16][R22.64+0x8], R29 ;  /* 0x0000081d1600a986 */ /* 0x0003e2000c101110 */
[----:B------:R-:W-:Y:S02]  /*4f00*/  @!P3 IADD3.X R27, R28, R41, R12, P0, P1 ;  /* 0x000000291c1bb210 */ /* 0x000fe400007e240c */
[----:B------:R-:W-:-:S03]  /*4f10*/  @!P4 IADD3 R19, P0, P1, R15, R18, R14 ;  /* 0x000000120f13c210 */ /* 0x000fc6000791e00e */
[----:B------:R3:W-:Y:S01]  /*4f20*/  @!P3 STG.E.U8 desc[UR16][R26.64+0x9], R25 ;  /* 0x000009191a00b986 */ /* 0x0007e2000c101110 */
[C-C-:B------:R-:W-:Y:S02]  /*4f30*/  @!P4 IADD3.X R32, R12.reuse, R28, R11.reuse, P0, P1 ;  /* 0x0000001c0c20c210 */ /* 0x140fe400007e240b */
[----:B------:R-:W-:Y:S02]  /*4f40*/  @!P5 IADD3 R33, P0, P1, R15, R18, R14 ;  /* 0x000000120f21d210 */ /* 0x000fe4000791e00e */
[----:B0-----:R-:W-:Y:S02]  /*4f50*/  @!P4 IADD3 R18, P2, R19, R36, RZ ;  /* 0x000000241312c210 */ /* 0x001fe40007f5e0ff */
[----:B------:R-:W-:Y:S02]  /*4f60*/  @!P5 IADD3.X R28, R12, R28, R11, P0, P1 ;  /* 0x0000001c0c1cd210 */ /* 0x000fe400007e240b */
[----:B----4-:R-:W-:Y:S01]  /*4f70*/  @!P5 IADD3 R20, P0, R33, R38, RZ ;  /* 0x000000262114d210 */ /* 0x010fe20007f1e0ff */
[----:B------:R-:W-:Y:S01]  /*4f80*/  @!P4 IMAD.X R19, R32, 0x1, R37, P2 ;  /* 0x000000012013c824 */ /* 0x000fe200010e0625 */
[----:B-1----:R-:W-:-:S03]  /*4f90*/  F2FP.SATFINITE.E4M3.F32.PACK_AB_MERGE_C R23, RZ, R16, RZ ;  /* 0x00000010ff17723e */ /* 0x002fc600048070ff */
[----:B------:R-:W-:Y:S01]  /*4fa0*/  @!P5 IMAD.X R21, R28, 0x1, R39, P0 ;  /* 0x000000011c15d824 */ /* 0x000fe200000e0627 */
[----:B------:R3:W-:Y:S04]  /*4fb0*/  @!P4 STG.E.U8 desc[UR16][R18.64+0x8], R17 ;  /* 0x000008111200c986 */ /* 0x0007e8000c101110 */
[----:B------:R3:W-:Y:S03]  /*4fc0*/  @!P5 STG.E.U8 desc[UR16][R20.64+0x9], R23 ;  /* 0x000009171400d986 */ /* 0x0007e6000c101110 */
.L_x_42:
[----:B------:R-:W-:Y:S05]  /*4fd0*/  BSYNC B0 ;  /* 0x0000000000007941 */ /* 0x000fea0003800000 */
.L_x_38:
[----:B------:R-:W-:Y:S01]  /*4fe0*/  ULDC UR6, c[0x0][0xc] ;  /* 0x0000030000067ab9 */ /* 0x000fe20000000800 */
[----:B------:R-:W-:Y:S01]  /*4ff0*/  ULDC UR7, c[0x0][0x10] ;  /* 0x0000040000077ab9 */ /* 0x000fe20000000800 */
[----:B--23-5:R-:W2:Y:S01]  /*5000*/  LDC R17, c[0x0][0x14] ;  /* 0x00000500ff117b82 */ /* 0x02cea20000000800 */
[----:B------:R-:W-:Y:S01]  /*5010*/  UIMAD.WIDE.U32 UR6, UR6, UR7, URZ ;  /* 0x00000007060672a5 */ /* 0x000fe2000f8e003f */
[----:B------:R-:W-:Y:S01]  /*5020*/  PRMT R16, RZ, 0x7610, R16 ;  /* 0x00007610ff107816 */ /* 0x000fe20000000010 */
[----:B------:R-:W-:Y:S02]  /*5030*/  IMAD.MOV.U32 R18, RZ, RZ, -0x1 ;  /* 0xffffffffff127424 */ /* 0x000fe400078e00ff */
[----:B------:R-:W-:Y:S02]  /*5040*/  IMAD.MOV.U32 R65, RZ, RZ, -0x1 ;  /* 0xffffffffff417424 */ /* 0x000fe400078e00ff */
[----:B--2---:R-:W-:-:S04]  /*5050*/  IMAD.WIDE.U32 R8, R17, UR6, R8 ;  /* 0x0000000611087c25 */ /* 0x004fc8000f8e0008 */
[----:B------:R-:W-:Y:S01]  /*5060*/  IMAD R17, R17, UR7, RZ ;  /* 0x0000000711117c24 */ /* 0x000fe2000f8e02ff */
[----:B------:R-:W-:Y:S02]  /*5070*/  ULDC.64 UR6, c[0x0][0x650] ;  /* 0x0001940000067ab9 */ /* 0x000fe40000000a00 */
[----:B------:R-:W-:Y:S01]  /*5080*/  ISETP.GE.U32.AND P0, PT, R8, UR6, PT ;  /* 0x0000000608007c0c */ /* 0x000fe2000bf06070 */
[----:B------:R-:W-:-:S05]  /*5090*/  IMAD.IADD R9, R9, 0x1, R17 ;  /* 0x0000000109097824 */ /* 0x000fca00078e0211 */
[----:B------:R-:W-:-:S13]  /*50a0*/  ISETP.GE.U32.AND.EX P0, PT, R9, UR7, PT, P0 ;  /* 0x0000000709007c0c */ /* 0x000fda000bf06100 */
[----:B------:R-:W-:Y:S05]  /*50b0*/  @P0 BRA `(.L_x_43) ;  /* 0x0000000400640947 */ /* 0x000fea0003800000 */
[----:B------:R-:W2:Y:S01]  /*50c0*/  S2R R28, SR_CTAID.X ;  /* 0x00000000001c7919 */ /* 0x000ea20000002500 */
[----:B0-----:R-:W0:Y:S01]  /*50d0*/  LDC.64 R22, c[0x0][0x628] ;  /* 0x00018a00ff167b82 */ /* 0x001e220000000a00 */
[----:B------:R-:W-:Y:S01]  /*50e0*/  ULDC UR6, c[0x0][0x150] ;  /* 0x0000540000067ab9 */ /* 0x000fe20000000800 */
[----:B------:R-:W-:Y:S01]  /*50f0*/  IMAD.MOV.U32 R20, RZ, RZ, R8 ;  /* 0x000000ffff147224 */ /* 0x000fe200078e0008 */
[----:B-1----:R-:W1:Y:S01]  /*5100*/  S2R R30, SR_CTAID.Y ;  /* 0x00000000001e7919 */ /* 0x002e620000002600 */
[----:B------:R-:W-:-:S04]  /*5110*/  IMAD.MOV.U32 R21, RZ, RZ, R9 ;  /* 0x000000ffff157224 */ /* 0x000fc800078e0009 */
[----:B------:R-:W3:Y:S08]  /*5120*/  LDC R31, c[0x0][0x144] ;  /* 0x00005100ff1f7b82 */ /* 0x000ef00000000800 */
[----:B------:R-:W4:Y:S08]  /*5130*/  LDC R24, c[0x0][0x630] ;  /* 0x00018c00ff187b82 */ /* 0x000f300000000800 */
[----:B------:R-:W1:Y:S01]  /*5140*/  LDC.64 R26, c[0x0][0x620] ;  /* 0x00018800ff1a7b82 */ /* 0x000e620000000a00 */
[----:B0-----:R-:W-:-:S04]  /*5150*/  ISETP.NE.U32.AND P0, PT, R22, RZ, PT ;  /* 0x000000ff1600720c */ /* 0x001fc80003f05070 */
[----:B------:R-:W-:Y:S02]  /*5160*/  ISETP.NE.AND.EX P0, PT, R23, RZ, PT, P0 ;  /* 0x000000ff1700720c */ /* 0x000fe40003f05300 */
[----:B--2---:R-:W-:-:S05]  /*5170*/  I2FP.F32.U32 R16, R28 ;  /* 0x0000001c00107245 */ /* 0x004fca0000201000 */
[----:B------:R-:W-:-:S04]  /*5180*/  FMUL R16, R16, UR6 ;  /* 0x0000000610107c20 */ /* 0x000fc80008400000 */
[----:B------:R0:W2:Y:S02]  /*5190*/  F2I.U32.TRUNC.NTZ R29, R16 ;  /* 0x00000010001d7305 */ /* 0x0000a4000020f000 */
[----:B---34-:R-:W-:Y:S05]  /*51a0*/  @!P0 BRA `(.L_x_44) ;  /* 0x0000000000288947 */ /* 0x018fea0003800000 */
[----:B------:R-:W3:Y:S02]  /*51b0*/  LDC R17, c[0x0][0x634] ;  /* 0x00018d00ff117b82 */ /* 0x000ee40000000800 */
[----:B---3--:R-:W-:-:S05]  /*51c0*/  IADD3 R21, P0, R8, R17, RZ ;  /* 0x0000001108157210 */ /* 0x008fca0007f1e0ff */
[----:B------:R-:W-:-:S04]  /*51d0*/  IMAD.X R25, RZ, RZ, R9, P0 ;  /* 0x000000ffff197224 */ /* 0x000fc800000e0609 */
[----:B0-----:R-:W-:-:S04]  /*51e0*/  IMAD.WIDE.U32 R16, R25, R22, RZ ;  /* 0x0000001619107225 */ /* 0x001fc800078e00ff */
[----:B------:R-:W-:-:S04]  /*51f0*/  IMAD.WIDE.U32 R18, P0, R21, R23, R16 ;  /* 0x0000001715127225 */ /* 0x000fc80007800010 */
[----:B------:R-:W-:-:S04]  /*5200*/  IMAD.WIDE.U32 R16, R21, R22, RZ ;  /* 0x0000001615107225 */ /* 0x000fc800078e00ff */
[----:B------:R-:W-:Y:S01]  /*5210*/  IMAD.X R21, RZ, RZ, RZ, P0 ;  /* 0x000000ffff157224 */ /* 0x000fe200000e06ff */
[----:B------:R-:W-:Y:S01]  /*5220*/  IADD3 RZ, P0, R17, R18, RZ ;  /* 0x0000001211ff7210 */ /* 0x000fe20007f1e0ff */
[----:B------:R-:W-:-:S04]  /*5230*/  IMAD.MOV.U32 R20, RZ, RZ, R19 ;  /* 0x000000ffff147224 */ /* 0x000fc800078e0013 */
[----:B------:R-:W-:-:S08]  /*5240*/  IMAD.WIDE.U32.X R20, R25, R23, R20, P0 ;  /* 0x0000001719147225 */ /* 0x000fd000000e0414 */
.L_x_44:
[----:B------:R-:W3:Y:S01]  /*5250*/  LDC.64 R38, c[0x0][0x640] ;  /* 0x00019000ff267b82 */ /* 0x000ee20000000a00 */
[-C--:B------:R-:W-:Y:S01]  /*5260*/  SHF.R.U64 R65, R20, R24.reuse, R21 ;  /* 0x0000001814417219 */ /* 0x080fe20000001215 */
[----:B--2---:R-:W-:Y:S01]  /*5270*/  IMAD.MOV R29, RZ, RZ, -R29 ;  /* 0x000000ffff1d7224 */ /* 0x004fe200078e0a1d */
[----:B0-----:R-:W-:Y:S01]  /*5280*/  SHF.R.U32.HI R16, RZ, R24, R21 ;  /* 0x00000018ff107219 */ /* 0x001fe20000011615 */
[----:B------:R-:W-:Y:S01]  /*5290*/  ULDC UR6, c[0x0][0x154] ;  /* 0x0000550000067ab9 */ /* 0x000fe20000000800 */
[----:B------:R-:W-:Y:S01]  /*52a0*/  IADD3 R19, P0, RZ, -R65, RZ ;  /* 0x80000041ff137210 */ /* 0x000fe20007f1e0ff */
[----:B------:R-:W-:Y:S02]  /*52b0*/  IMAD R34, R31, R29, R28 ;  /* 0x0000001d1f227224 */ /* 0x000fe400078e021c */
[----:B------:R-:W0:Y:S01]  /*52c0*/  LDC R20, c[0x0][0x618] ;  /* 0x00018600ff147b82 */ /* 0x000e220000000800 */
[----:B------:R-:W-:Y:S02]  /*52d0*/  IMAD.MOV.U32 R21, RZ, RZ, 0x1 ;  /* 0x00000001ff157424 */ /* 0x000fe400078e00ff */
[----:B------:R-:W-:-:S04]  /*52e0*/  IMAD.X R17, RZ, RZ, ~R16, P0 ;  /* 0x000000ffff117224 */ /* 0x000fc800000e0e10 */
[-C--:B-1----:R-:W-:Y:S01]  /*52f0*/  IMAD R18, R17, R26.reuse, RZ ;  /* 0x0000001a11127224 */ /* 0x082fe200078e02ff */
[----:B------:R-:W1:Y:S01]  /*5300*/  LDC R32, c[0x0][0x608] ;  /* 0x00018200ff207b82 */ /* 0x000e620000000800 */
[----:B------:R-:W-:-:S04]  /*5310*/  IMAD.WIDE.U32 R16, R19, R26, R8 ;  /* 0x0000001a13107225 */ /* 0x000fc800078e0008 */
[----:B------:R-:W-:Y:S01]  /*5320*/  IMAD R19, R19, R27, R18 ;  /* 0x0000001b13137224 */ /* 0x000fe200078e0212 */
[----:B------:R-:W-:Y:S02]  /*5330*/  I2FP.F32.U32 R18, R30 ;  /* 0x0000001e00127245 */ /* 0x000fe40000201000 */
[----:B------:R-:W2:Y:S01]  /*5340*/  LDC R36, c[0x0][0x658] ;  /* 0x00019600ff247b82 */ /* 0x000ea20000000800 */
[----:B------:R-:W-:Y:S01]  /*5350*/  IMAD.IADD R17, R17, 0x1, R19 ;  /* 0x0000000111117824 */ /* 0x000fe200078e0213 */
[----:B---3--:R-:W-:Y:S01]  /*5360*/  ISETP.NE.U32.AND P0, PT, R38, RZ, PT ;  /* 0x000000ff2600720c */ /* 0x008fe20003f05070 */
[----:B------:R-:W-:Y:S01]  /*5370*/  FMUL R18, R18, UR6 ;  /* 0x0000000612127c20 */ /* 0x000fe20008400000 */
[----:B------:R-:W-:Y:S02]  /*5380*/  IMAD.MOV.U32 R19, RZ, RZ, -0x1 ;  /* 0xffffffffff137424 */ /* 0x000fe400078e00ff */
[----:B------:R-:W-:Y:S01]  /*5390*/  ISETP.NE.AND.EX P0, PT, R39, RZ, PT, P0 ;  /* 0x000000ff2700720c */ /* 0x000fe20003f05300 */
[----:B------:R3:W4:Y:S01]  /*53a0*/  F2I.U32.TRUNC.NTZ R26, R18 ;  /* 0x00000012001a7305 */ /* 0x000722000020f000 */
[----:B------:R-:W3:Y:S01]  /*53b0*/  LDC R27, c[0x0][0x148] ;  /* 0x00005200ff1b7b82 */ /* 0x000ee20000000800 */
[----:B0-----:R-:W-:-:S02]  /*53c0*/  SHF.R.U64 R24, R16, R20, R17 ;  /* 0x0000001410187219 */ /* 0x001fc40000001211 */
[----:B------:R-:W-:-:S05]  /*53d0*/  SHF.R.U32.HI R17, RZ, R20, R17 ;  /* 0x00000014ff117219 */ /* 0x000fca0000011611 */
[----:B------:R-:W0:Y:S01]  /*53e0*/  LDC R28, c[0x0][0x600] ;  /* 0x00018000ff1c7b82 */ /* 0x000e220000000800 */
[-CC-:B-1----:R-:W-:Y:S02]  /*53f0*/  SHF.R.U64 R22, R24, R32.reuse, R17.reuse ;  /* 0x0000002018167219 */ /* 0x182fe40000001211 */
[----:B------:R-:W-:-:S05]  /*5400*/  SHF.R.U32.HI R17, RZ, R32, R17 ;  /* 0x00000020ff117219 */ /* 0x000fca0000011611 */
[----:B------:R-:W1:Y:S01]  /*5410*/  LDC R31, c[0x0][0x648] ;  /* 0x00019200ff1f7b82 */ /* 0x000e620000000800 */
[-CC-:B--2---:R-:W-:Y:S02]  /*5420*/  SHF.R.U64 R25, R22, R36.reuse, R17.reuse ;  /* 0x0000002416197219 */ /* 0x184fe40000001211 */
[-C--:B------:R-:W-:Y:S02]  /*5430*/  SHF.L.U32 R19, R19, R36.reuse, RZ ;  /* 0x0000002413137219 */ /* 0x080fe400000006ff */
[-C--:B------:R-:W-:Y:S01]  /*5440*/  SHF.R.U32.HI R17, RZ, R36.reuse, R17 ;  /* 0x00000024ff117219 */ /* 0x080fe20000011611 */
[----:B------:R-:W-:Y:S01]  /*5450*/  IMAD.MOV.U32 R16, RZ, RZ, R25 ;  /* 0x000000ffff107224 */ /* 0x000fe200078e0019 */
[----:B------:R-:W-:Y:S01]  /*5460*/  SHF.L.U32 R36, R21, R36, RZ ;  /* 0x0000002415247219 */ /* 0x000fe200000006ff */
[----:B------:R-:W2:Y:S01]  /*5470*/  LDC R33, c[0x0][0x638] ;  /* 0x00018e00ff217b82 */ /* 0x000ea20000000800 */
[----:B------:R-:W-:-:S07]  /*5480*/  LOP3.LUT R29, RZ, R19, RZ, 0x33, !PT ;  /* 0x00000013ff1d7212 */ /* 0x000fce00078e33ff */
[----:B------:R-:W0:Y:S01]  /*5490*/  LDC R35, c[0x0][0x610] ;  /* 0x00018400ff237b82 */ /* 0x000e220000000800 */
[----:B----4-:R-:W-:Y:S05]  /*54a0*/  @!P0 BRA `(.L_x_45) ;  /* 0x0000000000288947 */ /* 0x010fea0003800000 */
[----:B------:R-:W4:Y:S02]  /*54b0*/  LDC R16, c[0x0][0x64c] ;  /* 0x00019300ff107b82 */ /* 0x000f240000000800 */
[----:B----4-:R-:W-:-:S05]  /*54c0*/  IADD3 R21, P0, R25, R16, RZ ;  /* 0x0000001019157210 */ /* 0x010fca0007f1e0ff */
[----:B------:R-:W-:-:S04]  /*54d0*/  IMAD.X R23, RZ, RZ, R17, P0 ;  /* 0x000000ffff177224 */ /* 0x000fc800000e0611 */
[----:B------:R-:W-:-:S04]  /*54e0*/  IMAD.WIDE.U32 R16, R23, R38, RZ ;  /* 0x0000002617107225 */ /* 0x000fc800078e00ff */
[----:B---3--:R-:W-:-:S04]  /*54f0*/  IMAD.WIDE.U32 R18, P0, R21, R39, R16 ;  /* 0x0000002715127225 */ /* 0x008fc80007800010 */
[----:B------:R-:W-:-:S04]  /*5500*/  IMAD.WIDE.U32 R16, R21, R38, RZ ;  /* 0x0000002615107225 */ /* 0x000fc800078e00ff */
[----:B------:R-:W-:Y:S01]  /*5510*/  IMAD.X R21, RZ, RZ, RZ, P0 ;  /* 0x000000ffff157224 */ /* 0x000fe200000e06ff */
[----:B------:R-:W-:Y:S01]  /*5520*/  IADD3 RZ, P0, R17, R18, RZ ;  /* 0x0000001211ff7210 */ /* 0x000fe20007f1e0ff */
[----:B------:R-:W-:-:S04]  /*5530*/  IMAD.MOV.U32 R20, RZ, RZ, R19 ;  /* 0x000000ffff147224 */ /* 0x000fc800078e0013 */
[----:B------:R-:W-:-:S08]  /*5540*/  IMAD.WIDE.U32.X R16, R23, R39, R20, P0 ;  /* 0x0000002717107225 */ /* 0x000fd000000e0414 */
.L_x_45:
[----:B------:R-:W-:Y:S01]  /*5550*/  ISETP.NE.AND P0, PT, R7, 0x1, PT ;  /* 0x000000010700780c */ /* 0x000fe20003f05270 */
[----:B0-----:R-:W-:Y:S01]  /*5560*/  VIADD R19, R28, 0xffffffff ;  /* 0xffffffff1c137836 */ /* 0x001fe20000000000 */
[----:B-1----:R-:W-:Y:S01]  /*5570*/  SHF.R.U64 R16, R16, R31, R17 ;  /* 0x0000001f10107219 */ /* 0x002fe20000001211 */
[----:B------:R-:W-:Y:S01]  /*5580*/  IMAD.MOV R26, RZ, RZ, -R26 ;  /* 0x000000ffff1a7224 */ /* 0x000fe200078e0a1a */
[----:B------:R-:W-:Y:S02]  /*5590*/  LOP3.LUT R17, R22, R29, RZ, 0xc0, !PT ;  /* 0x0000001d16117212 */ /* 0x000fe400078ec0ff */
[----:B------:R-:W-:Y:S01]  /*55a0*/  LOP3.LUT R19, R24, R19, RZ, 0xc0, !PT ;  /* 0x0000001318137212 */ /* 0x000fe200078ec0ff */
[----:B---3--:R-:W-:Y:S02]  /*55b0*/  IMAD.MOV R18, RZ, RZ, -R16 ;  /* 0x000000ffff127224 */ /* 0x008fe400078e0a10 */
[----:B------:R-:W-:Y:S02]  /*55c0*/  IMAD R17, R36, R16, R17 ;  /* 0x0000001024117224 */ /* 0x000fe400078e0211 */
[----:B--2---:R-:W-:-:S02]  /*55d0*/  IMAD R16, R18, R33, R25 ;  /* 0x0000002112107224 */ /* 0x004fc400078e0219 */
[----:B------:R-:W-:Y:S02]  /*55e0*/  @P0 IMAD R34, R27, R26, R30 ;  /* 0x0000001a1b220224 */ /* 0x000fe400078e021e */
[----:B------:R-:W-:Y:S02]  /*55f0*/  IMAD.MOV.U32 R18, RZ, RZ, 0x1 ;  /* 0x00000001ff127424 */ /* 0x000fe400078e00ff */
[----:B------:R-:W-:Y:S02]  /*5600*/  IMAD R24, R17, R35, R34 ;  /* 0x0000002311187224 */ /* 0x000fe400078e0222 */
[----:B------:R-:W-:Y:S01]  /*5610*/  IMAD R17, R16, R28, R19 ;  /* 0x0000001c10117224 */ /* 0x000fe200078e0213 */
[----:B------:R-:W-:-:S04]  /*5620*/  PRMT R16, R18, 0x7610, R16 ;  /* 0x0000761012107816 */ /* 0x000fc80000000010 */
[----:B------:R-:W-:Y:S02]  /*5630*/  SEL R18, R17, R24, !P0 ;  /* 0x0000001811127207 */ /* 0x000fe40004000000 */
[----:B------:R-:W-:-:S07]  /*5640*/  SEL R24, R24, R17, !P0 ;  /* 0x0000001118187207 */ /* 0x000fce0004000000 */
.L_x_43:
[----:B------:R-:W-:Y:S01]  /*5650*/  LOP3.LUT P0, RZ, R16, 0xff, RZ, 0xc0, !PT ;  /* 0x000000ff10ff7812 */ /* 0x000fe2000780c0ff */
[----:B------:R-:W-:Y:S01]  /*5660*/  UIMAD.WIDE.U32 UR6, UR5, 0x38e38e39, URZ ;  /* 0x38e38e39050678a5 */ /* 0x000fe2000f8e003f */
[----:B------:R-:W-:-:S03]  /*5670*/  IMAD.MOV.U32 R64, RZ, RZ, R24 ;  /* 0x000000ffff407224 */ /* 0x000fc600078e0018 */
[----:B------:R-:W-:-:S04]  /*5680*/  USHF.R.U32.HI UR6, URZ, 0x1, UR7 ;  /* 0x000000013f067899 */ /* 0x000fc80008011607 */
[----:B------:R-:W-:-:S04]  /*5690*/  UIMAD UR5, UR6, -0x9, UR5 ;  /* 0xfffffff7060578a4 */ /* 0x000fc8000f8e0205 */
[----:B------:R-:W-:Y:S08]  /*56a0*/  @P0 BRA `(.L_x_46) ;  /* 0xffffffbc00200947 */ /* 0x000ff0000383ffff */
[----:B------:R-:W-:Y:S05]  /*56b0*/  EXIT ;  /* 0x000000000000794d */ /* 0x000fea0003800000 */
.L_x_8:
[----:B0-----:R-:W-:Y:S01]  /*56c0*/  ULDC.64 UR4, c[0x0][0x650] ;  /* 0x0001940000047ab9 */ /* 0x001fe20000000a00 */
        /* <DEDUP_REMOVED lines=25> */
.L_x_48:
[----:B------:R-:W0:Y:S01]  /*5860*/  LDC.64 R26, c[0x0][0x640] ;  /* 0x00019000ff1a7b82 */ /* 0x000e220000000a00 */
[-CC-:B------:R-:W-:Y:S01]  /*5870*/  SHF.R.U64 R18, R16, R12.reuse, R17.reuse ;  /* 0x0000000c10127219 */ /* 0x180fe20000001211 */
[----:B------:R-:W-:Y:S01]  /*5880*/  IMAD.MOV.U32 R30, RZ, RZ, 0x1 ;  /* 0x00000001ff1e7424 */ /* 0x000fe200078e00ff */
[----:B------:R-:W-:Y:S02]  /*5890*/  SHF.R.U32.HI R2, RZ, R12, R17 ;  /* 0x0000000cff027219 */ /* 0x000fe40000011611 */
[----:B------:R-:W-:-:S03]  /*58a0*/  IADD3 R15, P0, RZ, -R18, RZ ;  /* 0x80000012ff0f7210 */ /* 0x000fc60007f1e0ff */
[----:B------:R-:W1:Y:S02]  /*58b0*/  LDC R14, c[0x0][0x618] ;  /* 0x00018600ff0e7b82 */ /* 0x000e640000000800 */
[----:B------:R-:W-:-:S04]  /*58c0*/  IMAD.X R3, RZ, RZ, ~R2, P0 ;  /* 0x000000ffff037224 */ /* 0x000fc800000e0e02 */
[-C--:B------:R-:W-:Y:S02]  /*58d0*/  IMAD R12, R3, R22.reuse, RZ ;  /* 0x00000016030c7224 */ /* 0x080fe400078e02ff */
[----:B------:R-:W2:Y:S01]  /*58e0*/  LDC R16, c[0x0][0x608] ;  /* 0x00018200ff107b82 */ /* 0x000ea20000000800 */
[----:B------:R-:W-:-:S04]  /*58f0*/  IMAD.WIDE.U32 R2, R15, R22, R8 ;  /* 0x000000160f027225 */ /* 0x000fc800078e0008 */
[----:B------:R-:W-:-:S03]  /*5900*/  IMAD R15, R15, R23, R12 ;  /* 0x000000170f0f7224 */ /* 0x000fc600078e020c */
[----:B------:R-:W3:Y:S01]  /*5910*/  LDC R25, c[0x0][0x658] ;  /* 0x00019600ff197b82 */ /* 0x000ee20000000800 */
[----:B------:R-:W-:Y:S01]  /*5920*/  IMAD.IADD R3, R3, 0x1, R15 ;  /* 0x0000000103037824 */ /* 0x000fe200078e020f */
[----:B0-----:R-:W-:-:S04]  /*5930*/  ISETP.NE.U32.AND P0, PT, R26, RZ, PT ;  /* 0x000000ff1a00720c */ /* 0x001fc80003f05070 */
[----:B------:R-:W-:Y:S02]  /*5940*/  ISETP.NE.AND.EX P0, PT, R27, RZ, PT, P0 ;  /* 0x000000ff1b00720c */ /* 0x000fe40003f05300 */
[----:B------:R-:W0:Y:S01]  /*5950*/  LDC R23, c[0x0][0x600] ;  /* 0x00018000ff177b82 */ /* 0x000e220000000800 */
[-CC-:B-1----:R-:W-:Y:S02]  /*5960*/  SHF.R.U64 R12, R2, R14.reuse, R3.reuse ;  /* 0x0000000e020c7219 */ /* 0x182fe40000001203 */
[----:B------:R-:W-:Y:S01]  /*5970*/  SHF.R.U32.HI R3, RZ, R14, R3 ;  /* 0x0000000eff037219 */ /* 0x000fe20000011603 */
[----:B------:R-:W-:-:S04]  /*5980*/  IMAD.MOV.U32 R14, RZ, RZ, -0x1 ;  /* 0xffffffffff0e7424 */ /* 0x000fc800078e00ff */
        /* <DEDUP_REMOVED lines=21> */
.L_x_49:
[----:B------:R-:W-:Y:S01]  /*5ae0*/  ISETP.NE.AND P0, PT, R7, 0x1, PT ;  /* 0x000000010700780c */ /* 0x000fe20003f05270 */
[----:B0-----:R-:W-:Y:S01]  /*5af0*/  VIADD R15, R23, 0xffffffff ;  /* 0xffffffff170f7836 */ /* 0x001fe20000000000 */
[----:B-1----:R-:W-:Y:S01]  /*5b00*/  SHF.R.U64 R3, R2, R24, R3 ;  /* 0x0000001802037219 */ /* 0x002fe20000001203 */
[----:B------:R-:W-:Y:S01]  /*5b10*/  IMAD.MOV.U32 R17, RZ, RZ, R18 ;  /* 0x000000ffff117224 */ /* 0x000fe200078e0012 */
[----:B------:R-:W-:Y:S02]  /*5b20*/  SHF.L.U32 R30, R30, R25, RZ ;  /* 0x000000191e1e7219 */ /* 0x000fe400000006ff */
[----:B------:R-:W-:Y:S01]  /*5b30*/  LOP3.LUT R2, R21, R32, RZ, 0xc0, !PT ;  /* 0x0000002015027212 */ /* 0x000fe200078ec0ff */
[----:B------:R-:W-:Y:S01]  /*5b40*/  IMAD.MOV R11, RZ, RZ, -R3 ;  /* 0x000000ffff0b7224 */ /* 0x000fe200078e0a03 */
[----:B------:R-:W-:-:S03]  /*5b50*/  LOP3.LUT R12, R12, R15, RZ, 0xc0, !PT ;  /* 0x0000000f0c0c7212 */ /* 0x000fc600078ec0ff */
[----:B------:R-:W-:Y:S02]  /*5b60*/  IMAD R2, R30, R3, R2 ;  /* 0x000000031e027224 */ /* 0x000fe400078e0202 */
[----:B------:R-:W-:Y:S02]  /*5b70*/  @P0 IMAD R5, R13, R20, R10 ;  /* 0x000000140d050224 */ /* 0x000fe400078e020a */
[----:B--2---:R-:W-:Y:S02]  /*5b80*/  IMAD R3, R11, R28, R22 ;  /* 0x0000001c0b037224 */ /* 0x004fe400078e0216 */
[----:B---3--:R-:W-:Y:S02]  /*5b90*/  IMAD R2, R2, R29, R5 ;  /* 0x0000001d02027224 */ /* 0x008fe400078e0205 */
[----:B------:R-:W-:Y:S02]  /*5ba0*/  IMAD R5, R3, R23, R12 ;  /* 0x0000001703057224 */ /* 0x000fe400078e020c */
[----:B------:R-:W-:-:S03]  /*5bb0*/  IMAD.MOV.U32 R10, RZ, RZ, 0x1 ;  /* 0x00000001ff0a7424 */ /* 0x000fc600078e00ff */
[----:B------:R-:W-:Y:S02]  /*5bc0*/  SEL R3, R5, R2, !P0 ;  /* 0x0000000205037207 */ /* 0x000fe40004000000 */
[----:B------:R-:W-:Y:S02]  /*5bd0*/  PRMT R12, R10, 0x7610, R12 ;  /* 0x000076100a0c7816 */ /* 0x000fe4000000000c */
[----:B------:R-:W-:-:S07]  /*5be0*/  SEL R2, R2, R5, !P0 ;  /* 0x0000000502027207 */ /* 0x000fce0004000000 */
.L_x_47:
[----:B------:R-:W-:-:S08]  /*5bf0*/  NOP ;  /* 0x0000000000007918 */ /* 0x000fd00000000000 */
[----:B------:R-:W0:-:S00]  /*5c00*/  USETMAXREG.DEALLOC.CTAPOOL 0x28 ;  /* 0x00000028000079c8 */ /* 0x000e0000080e0500 */
[----:B0-----:R-:W-:-:S13]  /*5c10*/  ISETP.NE.AND P0, PT, R4, RZ, PT ;  /* 0x000000ff0400720c */ /* 0x001fda0003f05270 */
[----:B------:R-:W-:Y:S05]  /*5c20*/  @P0 EXIT ;  /* 0x000000000000094d */ /* 0x000fea0003800000 */
[----:B------:R-:W-:Y:S01]  /*5c30*/  LOP3.LUT P0, RZ, R12, 0xff, RZ, 0xc0, !PT ;  /* 0x000000ff0cff7812 */ /* 0x000fe2000780c0ff */
[----:B------:R-:W-:Y:S02]  /*5c40*/  IMAD.MOV.U32 R10, RZ, RZ, 0x1 ;  /* 0x00000001ff0a7424 */ /* 0x000fe400078e00ff */
[----:B------:R-:W-:-:S10]  /*5c50*/  IMAD.MOV.U32 R18, RZ, RZ, RZ ;  /* 0x000000ffff127224 */ /* 0x000fd400078e00ff */
[----:B------:R-:W-:Y:S05]  /*5c60*/  @!P0 BRA `(.L_x_50) ;  /* 0x0000000c00408947 */ /* 0x000fea0003800000 */
[----:B------:R-:W0:Y:S01]  /*5c70*/  LDC R4, c[0x0][0x28c] ;  /* 0x0000a300ff047b82 */ /* 0x000e220000000800 */
[----:B------:R-:W1:Y:S01]  /*5c80*/  S2R R13, SR_CgaCtaId ;  /* 0x00000000000d7919 */ /* 0x000e620000008800 */
[----:B------:R-:W-:Y:S01]  /*5c90*/  ULDC UR5, c[0x0][0x658] ;  /* 0x0001960000057ab9 */ /* 0x000fe20000000800 */
[----:B------:R-:W-:Y:S01]  /*5ca0*/  UMOV UR7, 0xffffffff ;  /* 0xffffffff00077882 */ /* 0x000fe20000000000 */
[----:B------:R-:W-:Y:S01]  /*5cb0*/  ULDC UR6, c[0x0][0xc] ;  /* 0x0000030000067ab9 */ /* 0x000fe20000000800 */
[----:B------:R-:W-:Y:S01]  /*5cc0*/  USHF.L.U32 UR8, UR7, UR5, URZ ;  /* 0x0000000507087299 */ /* 0x000fe2000800063f */
[----:B------:R-:W-:Y:S01]  /*5cd0*/  BSSY B0, `(.L_x_50) ;  /* 0x00000c9000007945 */ /* 0x000fe20003800000 */
[----:B------:R-:W-:Y:S01]  /*5ce0*/  UMOV UR9, 0x1 ;  /* 0x0000000100097882 */ /* 0x000fe20000000000 */
[----:B------:R-:W-:Y:S01]  /*5cf0*/  ULDC UR7, c[0x0][0x10] ;  /* 0x0000040000077ab9 */ /* 0x000fe20000000800 */
[----:B------:R-:W-:Y:S01]  /*5d00*/  USHF.L.U32 UR18, UR9, UR5, URZ ;  /* 0x0000000509127299 */ /* 0x000fe2000800063f */
[----:B------:R-:W-:Y:S01]  /*5d10*/  IMAD.MOV.U32 R16, RZ, RZ, 0x1 ;  /* 0x00000001ff107424 */ /* 0x000fe200078e00ff */
[----:B------:R-:W-:Y:S01]  /*5d20*/  UIMAD.WIDE.U32 UR6, UR6, UR7, URZ ;  /* 0x00000007060672a5 */ /* 0x000fe2000f8e003f */
[----:B------:R-:W-:Y:S01]  /*5d30*/  LOP3.LUT R15, R6, 0x2, RZ, 0xfc, !PT ;  /* 0x00000002060f7812 */ /* 0x000fe200078efcff */
[----:B------:R-:W-:Y:S01]  /*5d40*/  ULDC UR5, c[0x0][0x14] ;  /* 0x0000050000057ab9 */ /* 0x000fe20000000800 */
[----:B------:R-:W-:Y:S01]  /*5d50*/  IMAD.MOV.U32 R10, RZ, RZ, 0x1 ;  /* 0x00000001ff0a7424 */ /* 0x000fe200078e00ff */
[----:B------:R-:W-:Y:S01]  /*5d60*/  UIMAD.WIDE.U32 UR20, UR6, UR5, URZ ;  /* 0x00000005061472a5 */ /* 0x000fe2000f8e003f */
[----:B------:R-:W-:Y:S01]  /*5d70*/  IMAD.MOV.U32 R18, RZ, RZ, RZ ;  /* 0x000000ffff127224 */ /* 0x000fe200078e00ff */
[----:B------:R-:W-:Y:S01]  /*5d80*/  UIMAD UR13, UR7, UR5, URZ ;  /* 0x00000005070d72a4 */ /* 0x000fe2000f8e023f */
[----:B------:R-:W-:Y:S01]  /*5d90*/  ULDC UR4, c[0x0][0x600] ;  /* 0x0001800000047ab9 */ /* 0x000fe20000000800 */
[----:B------:R-:W-:-:S02]  /*5da0*/  ULOP3.LUT UR17, URZ, UR8, URZ, 0x33, !UPT ;  /* 0x000000083f117292 */ /* 0x000fc4000f8e333f */
[----:B------:R-:W-:Y:S01]  /*5db0*/  UIADD3 UR4, UR4, -0x1, URZ ;  /* 0xffffffff04047890 */ /* 0x000fe2000fffe03f */
[----:B0-----:R-:W-:Y:S01]  /*5dc0*/  VIADD R4, R4, 0x3f ;  /* 0x0000003f04047836 */ /* 0x001fe20000000000 */
[----:B------:R-:W-:Y:S01]  /*5dd0*/  UIADD3 UR13, UR21, UR13, URZ ;  /* 0x0000000d150d7290 */ /* 0x000fe2000fffe03f */
[----:B------:R-:W-:-:S03]  /*5de0*/  ULDC.64 UR22, c[0x0][0x198] ;  /* 0x0000660000167ab9 */ /* 0x000fc60000000a00 */
[----:B------:R-:W-:-:S04]  /*5df0*/  SHF.R.S32.HI R5, RZ, 0x1f, R4 ;  /* 0x0000001fff057819 */ /* 0x000fc80000011404 */
[----:B------:R-:W-:Y:S01]  /*5e00*/  LEA.HI R5, R5, R4, RZ, 0x6 ;  /* 0x0000000405057211 */ /* 0x000fe200078f30ff */
[C---:B-1----:R-:W-:Y:S02]  /*5e10*/  IMAD.SHL.U32 R12, R13.reuse, 0x8, RZ ;  /* 0x000000080d0c7824 */ /* 0x042fe400078e00ff */
[----:B------:R-:W-:Y:S01]  /*5e20*/  IMAD.SHL.U32 R13, R13, 0x200, RZ ;  /* 0x000002000d0d7824 */ /* 0x000fe200078e00ff */
[----:B------:R-:W-:Y:S02]  /*5e30*/  SHF.R.S32.HI R11, RZ, 0x6, R5 ;  /* 0x00000006ff0b7819 */ /* 0x000fe40000011405 */
[----:B------:R-:W-:Y:S02]  /*5e40*/  LOP3.LUT R12, R12, 0x8, RZ, 0xc0, !PT ;  /* 0x000000080c0c7812 */ /* 0x000fe400078ec0ff */
[----:B------:R-:W-:Y:S01]  /*5e50*/  LOP3.LUT R13, R13, 0x200, RZ, 0xc0, !PT ;  /* 0x000002000d0d7812 */ /* 0x000fe200078ec0ff */
[----:B------:R-:W-:-:S07]  /*5e60*/  VIADD R14, R11, 0x1 ;  /* 0x000000010b0e7836 */ /* 0x000fce0000000000 */
.L_x_61:
[----:B------:R-:W-:-:S03]  /*5e70*/  UMOV UR5, 0xffffffff ;  /* 0xffffffff00057882 */ /* 0x000fc60000000000 */
[----:B------:R-:W-:Y:S05]  /*5e80*/  BRA.DIV UR5, `(.L_x_51) ;  /* 0x00000012055c7947 */ /* 0x000fea000b800000 */
[----:B------:R-:W-:-:S13]  /*5e90*/  ELECT P0, URZ, PT ;  /* 0x00000000003f782f */ /* 0x000fda0003800000 */
.L_x_77:
[----:B------:R-:W0:Y:S01]  /*5ea0*/  LDC R4, c[0x0][0x28c] ;  /* 0x0000a300ff047b82 */ /* 0x000e220000000800 */
[----:B------:R-:W-:Y:S01]  /*5eb0*/  BSSY B1, `(.L_x_52) ;  /* 0x0000038000017945 */ /* 0x000fe20003800000 */
[----:B0-----:R-:W-:-:S13]  /*5ec0*/  ISETP.LT.OR P0, PT, R4, 0x1, !P0 ;  /* 0x000000010400780c */ /* 0x001fda0004701670 */
[----:B------:R-:W-:Y:S05]  /*5ed0*/  @P0 BRA `(.L_x_53) ;  /* 0x0000000000d40947 */ /* 0x000fea0003800000 */
[----:B------:R-:W-:Y:S02]  /*5ee0*/  IMAD R21, R3, 0x10, R12 ;  /* 0x0000001003157824 */ /* 0x000fe400078e020c */
[----:B------:R-:W-:Y:S02]  /*5ef0*/  IMAD R22, R2, 0x180, RZ ;  /* 0x0000018002167824 */ /* 0x000fe400078e02ff */
[----:B------:R-:W-:Y:S02]  /*5f00*/  IMAD.MOV.U32 R24, RZ, RZ, RZ ;  /* 0x000000ffff187224 */ /* 0x000fe400078e00ff */
[----:B------:R-:W-:Y:S02]  /*5f10*/  IMAD.MOV.U32 R2, RZ, RZ, R14 ;  /* 0x000000ffff027224 */ /* 0x000fe400078e000e */
[----:B------:R-:W-:Y:S02]  /*5f20*/  IMAD.MOV.U32 R3, RZ, RZ, R10 ;  /* 0x000000ffff037224 */ /* 0x000fe400078e000a */
[----:B------:R-:W-:-:S07]  /*5f30*/  IMAD.MOV.U32 R4, RZ, RZ, R18 ;  /* 0x000000ffff047224 */ /* 0x000fce00078e0012 */
.L_x_56:
[----:B------:R-:W0:Y:S01]  /*5f40*/  S2R R20, SR_CgaCtaId ;  /* 0x0000000000147919 */ /* 0x000e220000008800 */
[----:B------:R-:W-:Y:S02]  /*5f50*/  MOV R5, 0x400 ;  /* 0x0000040000057802 */ /* 0x000fe40000000f00 */
[----:B------:R-:W-:-:S13]  /*5f60*/  LOP3.LUT P1, RZ, R0, 0x7f, RZ, 0xc0, !PT ;  /* 0x0000007f00ff7812 */ /* 0x000fda000782c0ff */
[----:B------:R-:W1:Y:S01]  /*5f70*/  @!P1 LDC R19, c[0x0][0x500] ;  /* 0x00014000ff139b82 */ /* 0x000e620000000800 */
[----:B0-----:R-:W-:Y:S02]  /*5f80*/  LEA R23, R20, R5, 0x18 ;  /* 0x0000000514177211 */ /* 0x001fe400078ec0ff */
[----:B------:R-:W-:-:S03]  /*5f90*/  SHF.L.U32 R5, R3, 0x1f, RZ ;  /* 0x0000001f03057819 */ /* 0x000fc600000006ff */
[----:B------:R-:W-:-:S04]  /*5fa0*/  IMAD R20, R4, 0x8, R23 ;  /* 0x0000000804147824 */ /* 0x000fc800078e0217 */
[----:B------:R-:W0:Y:S02]  /*5fb0*/  SYNCS.PHASECHK.TRANS64.TRYWAIT P0, [R20+URZ+0x48], R5 ;  /* 0x00004805140075a7 */ /* 0x000e24000800017f */
[----:B01----:R-:W-:Y:S05]  /*5fc0*/  @!P0 BRA `(.L_x_54) ;  /* 0x00000010002c8947 */ /* 0x003fea0003800000 */
.L_x_78:
[----:B0-----:R-:W-:Y:S01]  /*5fd0*/  PRMT R5, R15, 0x9910, RZ ;  /* 0x000099100f057816 */ /* 0x001fe200000000ff */
[----:B------:R0:W-:Y:S03]  /*5fe0*/  @!P1 SYNCS.ARRIVE.TRANS64 RZ, [R20+URZ], R19 ;  /* 0x0000001314ff99a7 */ /* 0x0001e6000800003f */
[----:B------:R-:W-:-:S13]  /*5ff0*/  ISETP.NE.AND P0, PT, R5, 0x2, PT ;  /* 0x000000020500780c */ /* 0x000fda0003f05270 */
[----:B0-----:R-:W-:Y:S05]  /*6000*/  @P0 BRA `(.L_x_55) ;  /* 0x0000000000040947 */ /* 0x001fea0003800000 */
[----:B------:R-:W-:Y:S01]  /*6010*/  BPT.TRAP 0x1 ;  /* 0x000000040000795c */ /* 0x000fe20000300000 */
.L_x_55:
[----:B------:R-:W-:Y:S01]  /*6020*/  IMAD R5, R4, 0x6000, R23 ;  /* 0x0000600004057824 */ /* 0x000fe200078e0217 */
[----:B------:R-:W-:Y:S01]  /*6030*/  R2UR UR16, R23 ;  /* 0x00000000171072ca */ /* 0x000fe200000e0000 */
[----:B------:R-:W-:Y:S01]  /*6040*/  VIADD R2, R2, 0xffffffff ;  /* 0xffffffff02027836 */ /* 0x000fe20000000000 */
[----:B------:R-:W-:Y:S01]  /*6050*/  R2UR UR9, R20 ;  /* 0x00000000140972ca */ /* 0x000fe200000e0000 */
[----:B------:R-:W-:Y:S01]  /*6060*/  UIADD3 UR6, UP0, UR22, 0xf0, URZ ;  /* 0x000000f016067890 */ /* 0x000fe2000ff1e03f */
[----:B------:R-:W-:Y:S01]  /*6070*/  R2UR UR5, R5 ;  /* 0x00000000050572ca */ /* 0x000fe200000e0000 */
[----:B------:R-:W-:Y:S01]  /*6080*/  IMAD R5, R4, 0x400, R13 ;  /* 0x0000040004057824 */ /* 0x000fe200078e020d */
[----:B------:R-:W-:Y:S01]  /*6090*/  R2UR UR11, R22 ;  /* 0x00000000160b72ca */ /* 0x000fe200000e0000 */
[----:B------:R-:W-:Y:S01]  /*60a0*/  UIADD3 UR24, UP1, UR22, 0x1f0, URZ ;  /* 0x000001f016187890 */ /* 0x000fe2000ff3e03f */
[----:B------:R-:W-:Y:S01]  /*60b0*/  R2UR UR10, R24 ;  /* 0x00000000180a72ca */ /* 0x000fe200000e0000 */
[----:B------:R-:W-:Y:S01]  /*60c0*/  UIADD3.X UR7, URZ, UR23, URZ, UP0, !UPT ;  /* 0x000000173f077290 */ /* 0x000fe200087fe43f */
[----:B------:R-:W-:Y:S01]  /*60d0*/  R2UR UR8, R5 ;  /* 0x00000000050872ca */ /* 0x000fe200000e0000 */
[----:B------:R-:W-:Y:S01]  /*60e0*/  VIADD R4, R4, 0x1 ;  /* 0x0000000104047836 */ /* 0x000fe20000000000 */
[----:B------:R-:W-:Y:S01]  /*60f0*/  R2UR UR12, R17 ;  /* 0x00000000110c72ca */ /* 0x000fe200000e0000 */
[----:B------:R-:W-:Y:S01]  /*6100*/  UIADD3.X UR25, URZ, UR23, URZ, UP1, !UPT ;  /* 0x000000173f197290 */ /* 0x000fe20008ffe43f */
[----:B------:R-:W-:Y:S01]  /*6110*/  R2UR UR19, R21 ;  /* 0x00000000151372ca */ /* 0x000fe200000e0000 */
[----:B------:R-:W-:Y:S01]  /*6120*/  UMOV UR14, 0x0 ;  /* 0x00000000000e7882 */ /* 0x000fe20000000000 */
[----:B------:R-:W-:Y:S01]  /*6130*/  ISETP.GT.AND P1, PT, R2, 0x1, PT ;  /* 0x000000010200780c */ /* 0x000fe20003f24270 */
[----:B------:R-:W-:Y:S01]  /*6140*/  UIADD3 UR5, UR5, 0x180, URZ ;  /* 0x0000018005057890 */ /* 0x000fe2000fffe03f */
[----:B------:R-:W-:Y:S01]  /*6150*/  ISETP.NE.AND P0, PT, R4, 0x9, PT ;  /* 0x000000090400780c */ /* 0x000fe20003f05270 */
[----:B------:R-:W-:Y:S01]  /*6160*/  UMOV UR15, 0x10000000 ;  /* 0x10000000000f7882 */ /* 0x000fe20000000000 */
[----:B------:R-:W-:Y:S01]  /*6170*/  UMOV UR26, 0x30000 ;  /* 0x00030000001a7882 */ /* 0x000fe20000000000 */
[----:B------:R-:W-:Y:S01]  /*6180*/  VIADD R24, R24, 0x40 ;  /* 0x0000004018187836 */ /* 0x000fe20000000000 */
[----:B------:R-:W-:Y:S01]  /*6190*/  SEL R20, RZ, 0x1, P0 ;  /* 0x00000001ff147807 */ /* 0x000fe20000000000 */
[----:B------:R-:W-:Y:S01]  /*61a0*/  UIADD3 UR16, UR16, 0x36180, UR8 ;  /* 0x0003618010107890 */ /* 0x000fe2000fffe008 */
[----:B------:R-:W-:-:S02]  /*61b0*/  SEL R4, R4, RZ, P0 ;  /* 0x000000ff04047207 */ /* 0x000fc40000000000 */
[----:B------:R-:W-:Y:S01]  /*61c0*/  UMOV UR8, UR5 ;  /* 0x0000000500087c82 */ /* 0x000fe20008000000 */
[----:B------:R-:W-:Y:S01]  /*61d0*/  LOP3.LUT R3, R3, R20, RZ, 0x3c, !PT ;  /* 0x0000001403037212 */ /* 0x000fe200078e3cff */
[----:B------:R0:W-:Y:S02]  /*61e0*/  UTMALDG.3D [UR8], [UR6], desc[UR14] ;  /* 0x00000e08060075b4 */ /* 0x0001e40008011000 */
[----:B0-----:R-:W-:Y:S01]  /*61f0*/  UMOV UR11, UR19 ;  /* 0x00000013000b7c82 */ /* 0x001fe20008000000 */
[----:B------:R-:W-:Y:S02]  /*6200*/  UMOV UR8, UR16 ;  /* 0x0000001000087c82 */ /* 0x000fe40008000000 */
[----:B------:R0:W-:Y:S02]  /*6210*/  UTMALDG.3D.MULTICAST [UR8], [UR24], UR26, desc[UR14] ;  /* 0x00000e08180073b4 */ /* 0x0001e4000801181a */
[----:B0-----:R-:W-:Y:S05]  /*6220*/  @P1 BRA `(.L_x_56) ;  /* 0xfffffffc00441947 */ /* 0x001fea000383ffff */
.L_x_53:
[----:B------:R-:W-:Y:S05]  /*6230*/  BSYNC B1 ;  /* 0x0000000000017941 */ /* 0x000fea0003800000 */
.L_x_52:
[----:B------:R-:W-:Y:S01]  /*6240*/  LOP3.LUT P1, RZ, R16, 0xff, RZ, 0xc0, !PT ;  /* 0x000000ff10ff7812 */ /* 0x000fe2000782c0ff */
[C---:B------:R-:W-:Y:S01]  /*6250*/  IMAD.IADD R18, R11.reuse, 0x1, R18 ;  /* 0x000000010b127824 */ /* 0x040fe200078e0212 */
[----:B------:R-:W-:Y:S01]  /*6260*/  ULDC.64 UR6, c[0x0][0x650] ;  /* 0x0001940000067ab9 */ /* 0x000fe20000000a00 */
[C---:B------:R-:W-:Y:S01]  /*6270*/  ISETP.GE.U32.AND P2, PT, R11.reuse, 0x9, PT ;  /* 0x000000090b00780c */ /* 0x040fe20003f46070 */
[----:B------:R-:W-:Y:S01]  /*6280*/  BSSY B1, `(.L_x_57) ;  /* 0x000006b000017945 */ /* 0x000fe20003800000 */
[----:B------:R-:W-:Y:S01]  /*6290*/  IMAD.MOV.U32 R17, RZ, RZ, -0x1 ;  /* 0xffffffffff117424 */ /* 0x000fe200078e00ff */
[----:B------:R-:W-:Y:S02]  /*62a0*/  ISETP.GT.U32.AND P0, PT, R18, 0x8, PT ;  /* 0x000000081200780c */ /* 0x000fe40003f04070 */
[----:B------:R-:W-:Y:S02]  /*62b0*/  PRMT R16, RZ, 0x7610, R16 ;  /* 0x00007610ff107816 */ /* 0x000fe40000000010 */
[----:B------:R-:W-:-:S03]  /*62c0*/  ISETP.LT.U32.AND P0, PT, R11, 0x9, P0 ;  /* 0x000000090b00780c */ /* 0x000fc60000701070 */
[----:B------:R-:W0:Y:S01]  /*62d0*/  @P1 S2R R3, SR_CgaCtaId ;  /* 0x0000000000031919 */ /* 0x000e220000008800 */
[----:B------:R-:W-:-:S04]  /*62e0*/  @P1 MOV R2, 0x400 ;  /* 0x0000040000021802 */ /* 0x000fc80000000f00 */
[----:B0-----:R-:W-:Y:S01]  /*62f0*/  @P1 LEA R4, R3, R2, 0x18 ;  /* 0x0000000203041211 */ /* 0x001fe200078ec0ff */
[----:B------:R-:W-:-:S03]  /*6300*/  IMAD.WIDE.U32 R2, R18, 0x38e38e39, RZ ;  /* 0x38e38e3912027825 */ /* 0x000fc600078e00ff */
[----:B------:R0:W-:Y:S01]  /*6310*/  @P1 SYNCS.ARRIVE.TRANS64.A1T0 RZ, [R4+URZ+0xa8], RZ ;  /* 0x0000a8ff04ff19a7 */ /* 0x0001e2000810003f */
[----:B------:R-:W-:Y:S01]  /*6320*/  IADD3 R8, P1, R8, UR20, RZ ;  /* 0x0000001408087c10 */ /* 0x000fe2000ff3e0ff */
[----:B------:R-:W-:Y:S01]  /*6330*/  IMAD.MOV.U32 R2, RZ, RZ, -0x1 ;  /* 0xffffffffff027424 */ /* 0x000fe200078e00ff */
[----:B------:R-:W-:Y:S02]  /*6340*/  SHF.R.U32.HI R5, RZ, 0x1, R3 ;  /* 0x00000001ff057819 */ /* 0x000fe40000011603 */
[----:B------:R-:W-:Y:S02]  /*6350*/  SEL R3, RZ, 0x1, !P0 ;  /* 0x00000001ff037807 */ /* 0x000fe40004000000 */
[----:B------:R-:W-:Y:S01]  /*6360*/  IADD3.X R9, R9, UR13, RZ, P1, !PT ;  /* 0x0000000d09097c10 */ /* 0x000fe20008ffe4ff */
[----:B------:R-:W-:Y:S01]  /*6370*/  IMAD R18, R5, -0x9, R18 ;  /* 0xfffffff705127824 */ /* 0x000fe200078e0212 */
[----:B------:R-:W-:Y:S02]  /*6380*/  ISETP.GE.U32.AND P0, PT, R8, UR6, PT ;  /* 0x0000000608007c0c */ /* 0x000fe4000bf06070 */
[----:B------:R-:W-:Y:S01]  /*6390*/  LOP3.LUT R10, R10, R3, RZ, 0x3c, !PT ;  /* 0x000000030a0a7212 */ /* 0x000fe200078e3cff */
[----:B------:R-:W-:Y:S01]  /*63a0*/  IMAD.MOV.U32 R3, RZ, RZ, -0x1 ;  /* 0xffffffffff037424 */ /* 0x000fe200078e00ff */
[----:B------:R-:W-:-:S02]  /*63b0*/  ISETP.GE.U32.AND.EX P0, PT, R9, UR7, PT, P0 ;  /* 0x0000000709007c0c */ /* 0x000fc4000bf06100 */
[----:B------:R-:W-:Y:S02]  /*63c0*/  @P2 LOP3.LUT R10, R10, 0x1, R5, 0x78, !PT ;  /* 0x000000010a0a2812 */ /* 0x000fe400078e7805 */
[----:B0-----:R-:W-:-:S09]  /*63d0*/  PRMT R4, RZ, 0x7610, R4 ;  /* 0x00007610ff047816 */ /* 0x001fd20000000004 */
[----:B------:R-:W-:Y:S05]  /*63e0*/  @P0 BRA `(.L_x_58) ;  /* 0x0000000400500947 */ /* 0x000fea0003800000 */
[----:B------:R-:W0:Y:S01]  /*63f0*/  S2R R19, SR_CTAID.X ;  /* 0x0000000000137919 */ /* 0x000e220000002500 */
[----:B------:R-:W-:Y:S01]  /*6400*/  ULDC.64 UR6, c[0x0][0x628] ;  /* 0x00018a0000067ab9 */ /* 0x000fe20000000a00 */
[----:B------:R-:W-:Y:S01]  /*6410*/  ULDC UR8, c[0x0][0x630] ;  /* 0x00018c0000087ab9 */ /* 0x000fe20000000800 */
[----:B------:R-:W-:Y:S01]  /*6420*/  ISETP.NE.U32.AND P0, PT, RZ, UR6, PT ;  /* 0x00000006ff007c0c */ /* 0x000fe2000bf05070 */
[----:B------:R-:W1:Y:S01]  /*6430*/  S2R R20, SR_CTAID.Y ;  /* 0x0000000000147919 */ /* 0x000e620000002600 */
[----:B------:R-:W-:Y:S01]  /*6440*/  ULDC UR9, c[0x0][0x150] ;  /* 0x0000540000097ab9 */ /* 0x000fe20000000800 */
[----:B------:R-:W-:Y:S01]  /*6450*/  IMAD.MOV.U32 R2, RZ, RZ, R8 ;  /* 0x000000ffff027224 */ /* 0x000fe200078e0008 */
[----:B------:R-:W-:Y:S01]  /*6460*/  ISETP.NE.AND.EX P0, PT, RZ, UR7, PT, P0 ;  /* 0x00000007ff007c0c */ /* 0x000fe2000bf05300 */
[----:B------:R-:W-:Y:S01]  /*6470*/  IMAD.MOV.U32 R3, RZ, RZ, R9 ;  /* 0x000000ffff037224 */ /* 0x000fe200078e0009 */
[----:B0-----:R-:W-:-:S11]  /*6480*/  I2FP.F32.U32 R21, R19 ;  /* 0x0000001300157245 */ /* 0x001fd60000201000 */
[----:B------:R-:W-:Y:S05]  /*6490*/  @!P0 BRA `(.L_x_59) ;  /* 0x0000000000288947 */ /* 0x000fea0003800000 */
[----:B------:R-:W-:Y:S02]  /*64a0*/  ULDC UR5, c[0x0][0x634] ;  /* 0x00018d0000057ab9 */ /* 0x000fe40000000800 */
[----:B------:R-:W-:-:S05]  /*64b0*/  IADD3 R3, P0, R8, UR5, RZ ;  /* 0x0000000508037c10 */ /* 0x000fca000ff1e0ff */
[----:B------:R-:W-:-:S04]  /*64c0*/  IMAD.X R17, RZ, RZ, R9, P0 ;  /* 0x000000ffff117224 */ /* 0x000fc800000e0609 */
[----:B------:R-:W-:-:S04]  /*64d0*/  IMAD.WIDE.U32 R4, R17, UR6, RZ ;  /* 0x0000000611047c25 */ /* 0x000fc8000f8e00ff */
[----:B------:R-:W-:-:S04]  /*64e0*/  IMAD.WIDE.U32 R4, P0, R3, UR7, R4 ;  /* 0x0000000703047c25 */ /* 0x000fc8000f800004 */
[----:B------:R-:W-:-:S04]  /*64f0*/  IMAD.WIDE.U32 R2, R3, UR6, RZ ;  /* 0x0000000603027c25 */ /* 0x000fc8000f8e00ff */
[----:B------:R-:W-:Y:S01]  /*6500*/  IMAD.MOV.U32 R2, RZ, RZ, R5 ;  /* 0x000000ffff027224 */ /* 0x000fe200078e0005 */
[----:B------:R-:W-:Y:S01]  /*6510*/  IADD3 RZ, P1, R3, R4, RZ ;  /* 0x0000000403ff7210 */ /* 0x000fe20007f3e0ff */
[----:B------:R-:W-:-:S04]  /*6520*/  IMAD.X R3, RZ, RZ, RZ, P0 ;  /* 0x000000ffff037224 */ /* 0x000fc800000e06ff */
[----:B------:R-:W-:-:S08]  /*6530*/  IMAD.WIDE.U32.X R2, R17, UR7, R2, P1 ;  /* 0x0000000711027c25 */ /* 0x000fd000088e0402 */
.L_x_59:
[--C-:B------:R-:W-:Y:S01]  /*6540*/  SHF.R.U64 R17, R2, UR8, R3.reuse ;  /* 0x0000000802117c19 */ /* 0x100fe20008001203 */
[----:B------:R-:W-:Y:S01]  /*6550*/  FMUL R21, R21, UR9 ;  /* 0x0000000915157c20 */ /* 0x000fe20008400000 */
[----:B------:R-:W0:Y:S01]  /*6560*/  LDC R4, c[0x0][0x144] ;  /* 0x00005100ff047b82 */ /* 0x000e220000000800 */
[----:B------:R-:W-:Y:S01]  /*6570*/  SHF.R.U32.HI R2, RZ, UR8, R3 ;  /* 0x00000008ff027c19 */ /* 0x000fe20008011603 */
[----:B------:R-:W-:Y:S01]  /*6580*/  ULDC UR5, c[0x0][0x154] ;  /* 0x0000550000057ab9 */ /* 0x000fe20000000800 */
[----:B------:R-:W-:Y:S01]  /*6590*/  IADD3 R3, P0, RZ, -R17, RZ ;  /* 0x80000011ff037210 */ /* 0x000fe20007f1e0ff */
[----:B------:R-:W-:Y:S01]  /*65a0*/  ULDC.64 UR6, c[0x0][0x620] ;  /* 0x0001880000067ab9 */ /* 0x000fe20000000a00 */
[----:B-1----:R-:W-:Y:S01]  /*65b0*/  I2FP.F32.U32 R5, R20 ;  /* 0x0000001400057245 */ /* 0x002fe20000201000 */
[----:B------:R-:W1:Y:S01]  /*65c0*/  F2I.U32.TRUNC.NTZ R21, R21 ;  /* 0x0000001500157305 */ /* 0x000e62000020f000 */
[----:B------:R-:W-:Y:S01]  /*65d0*/  ISETP.NE.AND P2, PT, R7, 0x1, PT ;  /* 0x000000010700780c */ /* 0x000fe20003f45270 */
[----:B------:R-:W-:Y:S01]  /*65e0*/  IMAD.X R2, RZ, RZ, ~R2, P0 ;  /* 0x000000ffff027224 */ /* 0x000fe200000e0e02 */
[----:B------:R-:W2:Y:S01]  /*65f0*/  LDC R23, c[0x0][0x148] ;  /* 0x00005200ff177b82 */ /* 0x000ea20000000800 */
[----:B------:R-:W-:Y:S01]  /*6600*/  FMUL R22, R5, UR5 ;  /* 0x0000000505167c20 */ /* 0x000fe20008400000 */
[----:B------:R-:W-:Y:S01]  /*6610*/  ULDC UR5, c[0x0][0x618] ;  /* 0x0001860000057ab9 */ /* 0x000fe20000000800 */
[----:B------:R-:W-:-:S04]  /*6620*/  IMAD R2, R2, UR6, RZ ;  /* 0x0000000602027c24 */ /* 0x000fc8000f8e02ff */
[----:B------:R-:W3:Y:S01]  /*6630*/  F2I.U32.TRUNC.NTZ R22, R22 ;  /* 0x0000001600167305 */ /* 0x000ee2000020f000 */
[C---:B------:R-:W-:Y:S02]  /*6640*/  IMAD R5, R3.reuse, UR7, R2 ;  /* 0x0000000703057c24 */ /* 0x040fe4000f8e0202 */
[----:B------:R-:W-:Y:S01]  /*6650*/  IMAD.WIDE.U32 R2, R3, UR6, R8 ;  /* 0x0000000603027c25 */ /* 0x000fe2000f8e0008 */
[----:B------:R-:W-:Y:S02]  /*6660*/  ULDC.64 UR6, c[0x0][0x640] ;  /* 0x0001900000067ab9 */ /* 0x000fe40000000a00 */
[----:B------:R-:W-:Y:S01]  /*6670*/  ISETP.NE.U32.AND P0, PT, RZ, UR6, PT ;  /* 0x00000006ff007c0c */ /* 0x000fe2000bf05070 */
[----:B-1----:R-:W-:Y:S02]  /*6680*/  IMAD.MOV R21, RZ, RZ, -R21 ;  /* 0x000000ffff157224 */ /* 0x002fe400078e0a15 */
[----:B------:R-:W-:Y:S01]  /*6690*/  IMAD.IADD R3, R3, 0x1, R5 ;  /* 0x0000000103037824 */ /* 0x000fe200078e0205 */
[----:B------:R-:W-:Y:S01]  /*66a0*/  ISETP.NE.AND.EX P0, PT, RZ, UR7, PT, P0 ;  /* 0x00000007ff007c0c */ /* 0x000fe2000bf05300 */
[----:B0-----:R-:W-:-:S03]  /*66b0*/  IMAD R19, R4, R21, R19 ;  /* 0x0000001504137224 */ /* 0x001fc600078e0213 */
[--C-:B------:R-:W-:Y:S01]  /*66c0*/  SHF.R.U64 R21, R2, UR5, R3.reuse ;  /* 0x0000000502157c19 */ /* 0x100fe20008001203 */
[----:B---3--:R-:W-:Y:S01]  /*66d0*/  IMAD.MOV R4, RZ, RZ, -R22 ;  /* 0x000000ffff047224 */ /* 0x008fe200078e0a16 */
[----:B------:R-:W-:Y:S01]  /*66e0*/  SHF.R.U32.HI R2, RZ, UR5, R3 ;  /* 0x00000005ff027c19 */ /* 0x000fe20008011603 */
[----:B------:R-:W-:Y:S02]  /*66f0*/  ULDC UR5, c[0x0][0x608] ;  /* 0x0001820000057ab9 */ /* 0x000fe40000000800 */
[----:B--2---:R-:W-:Y:S01]  /*6700*/  @P2 IMAD R19, R23, R4, R20 ;  /* 0x0000000417132224 */ /* 0x004fe200078e0214 */
[--C-:B------:R-:W-:Y:S02]  /*6710*/  SHF.R.U64 R22, R21, UR5, R2.reuse ;  /* 0x0000000515167c19 */ /* 0x100fe40008001202 */
[----:B------:R-:W-:Y:S01]  /*6720*/  SHF.R.U32.HI R3, RZ, UR5, R2 ;  /* 0x00000005ff037c19 */ /* 0x000fe20008011602 */
[----:B------:R-:W-:-:S03]  /*6730*/  ULDC UR5, c[0x0][0x658] ;  /* 0x0001960000057ab9 */ /* 0x000fc60000000800 */
[--C-:B------:R-:W-:Y:S02]  /*6740*/  SHF.R.U64 R20, R22, UR5, R3.reuse ;  /* 0x0000000516147c19 */ /* 0x100fe40008001203 */
[----:B------:R-:W-:-:S03]  /*6750*/  SHF.R.U32.HI R23, RZ, UR5, R3 ;  /* 0x00000005ff177c19 */ /* 0x000fc60008011603 */
[----:B------:R-:W-:Y:S02]  /*6760*/  IMAD.MOV.U32 R4, RZ, RZ, R20 ;  /* 0x000000ffff047224 */ /* 0x000fe400078e0014 */
[----:B------:R-:W-:Y:S01]  /*6770*/  IMAD.MOV.U32 R3, RZ, RZ, R23 ;  /* 0x000000ffff037224 */ /* 0x000fe200078e0017 */
[----:B------:R-:W-:Y:S06]  /*6780*/  @!P0 BRA `(.L_x_60) ;  /* 0x00000000002c8947 */ /* 0x000fec0003800000 */
        /* <DEDUP_REMOVED lines=9> */
[----:B------:R-:W-:-:S04]  /*6820*/  IMAD.WIDE.U32.X R2, R23, UR7, R2, P1 ;  /* 0x0000000717027c25 */ /* 0x000fc800088e0402 */
[----:B------:R-:W-:-:S07]  /*6830*/  IMAD.MOV.U32 R4, RZ, RZ, R2 ;  /* 0x000000ffff047224 */ /* 0x000fce00078e0002 */
.L_x_60:
[----:B------:R-:W-:Y:S01]  /*6840*/  ULDC UR5, c[0x0][0x648] ;  /* 0x0001920000057ab9 */ /* 0x000fe20000000800 */
[----:B------:R-:W-:Y:S01]  /*6850*/  LOP3.LUT R2, R22, UR17, RZ, 0xc0, !PT ;  /* 0x0000001116027c12 */ /* 0x000fe2000f8ec0ff */
[----:B------:R-:W-:Y:S01]  /*6860*/  ULDC UR6, c[0x0][0x610] ;  /* 0x0001840000067ab9 */ /* 0x000fe20000000800 */
[----:B------:R-:W-:Y:S01]  /*6870*/  SHF.R.U64 R3, R4, UR5, R3 ;  /* 0x0000000504037c19 */ /* 0x000fe20008001203 */
[----:B------:R-:W-:Y:S01]  /*6880*/  ULDC UR5, c[0x0][0x638] ;  /* 0x00018e0000057ab9 */ /* 0x000fe20000000800 */
[----:B------:R-:W-:Y:S01]  /*6890*/  LOP3.LUT R21, R21, UR4, RZ, 0xc0, !PT ;  /* 0x0000000415157c12 */ /* 0x000fe2000f8ec0ff */
[----:B------:R-:W-:Y:S02]  /*68a0*/  IMAD.MOV.U32 R4, RZ, RZ, 0x1 ;  /* 0x00000001ff047424 */ /* 0x000fe400078e00ff */
[----:B------:R-:W-:Y:S02]  /*68b0*/  IMAD.MOV R5, RZ, RZ, -R3 ;  /* 0x000000ffff057224 */ /* 0x000fe400078e0a03 */
[----:B------:R-:W-:-:S02]  /*68c0*/  IMAD R2, R3, UR18, R2 ;  /* 0x0000001203027c24 */ /* 0x000fc4000f8e0202 */
[----:B------:R-:W-:Y:S01]  /*68d0*/  IMAD R20, R5, UR5, R20 ;  /* 0x0000000505147c24 */ /* 0x000fe2000f8e0214 */
[----:B------:R-:W-:Y:S01]  /*68e0*/  ULDC UR5, c[0x0][0x600] ;  /* 0x0001800000057ab9 */ /* 0x000fe20000000800 */
[----:B------:R-:W-:Y:S02]  /*68f0*/  IMAD R19, R2, UR6, R19 ;  /* 0x0000000602137c24 */ /* 0x000fe4000f8e0213 */
[----:B------:R-:W-:-:S05]  /*6900*/  IMAD R20, R20, UR5, R21 ;  /* 0x0000000514147c24 */ /* 0x000fca000f8e0215 */
[----:B------:R-:W-:Y:S02]  /*6910*/  SEL R3, R20, R19, !P2 ;  /* 0x0000001314037207 */ /* 0x000fe40005000000 */
[----:B------:R-:W-:-:S07]  /*6920*/  SEL R2, R19, R20, !P2 ;  /* 0x0000001413027207 */ /* 0x000fce0005000000 */
.L_x_58:
[----:B------:R-:W-:Y:S05]  /*6930*/  BSYNC B1 ;  /* 0x0000000000017941 */ /* 0x000fea0003800000 */
.L_x_57:
[----:B------:R-:W-:-:S13]  /*6940*/  LOP3.LUT P0, RZ, R4, 0xff, RZ, 0xc0, !PT ;  /* 0x000000ff04ff7812 */ /* 0x000fda000780c0ff */
[----:B------:R-:W-:Y:S05]  /*6950*/  @P0 BRA `(.L_x_61) ;  /* 0xfffffff400440947 */ /* 0x000fea000383ffff */
[----:B------:R-:W-:Y:S05]  /*6960*/  BSYNC B0 ;  /* 0x0000000000007941 */ /* 0x000fea0003800000 */
.L_x_50:
[----:B------:R-:W-:-:S03]  /*6970*/  UMOV UR5, 0xffffffff ;  /* 0xffffffff00057882 */ /* 0x000fc60000000000 */
[----:B------:R-:W-:Y:S05]  /*6980*/  BRA.DIV UR5, `(.L_x_62) ;  /* 0x0000000605d07947 */ /* 0x000fea000b800000 */
[----:B------:R-:W-:-:S13]  /*6990*/  ELECT P0, URZ, PT ;  /* 0x00000000003f782f */ /* 0x000fda0003800000 */
.L_x_81:
[----:B------:R-:W-:Y:S04]  /*69a0*/  BSSY B0, `(.L_x_63) ;  /* 0x0000058000007945 */ /* 0x000fe80003800000 */
[----:B------:R-:W-:Y:S05]  /*69b0*/  @!P0 BRA `(.L_x_64) ;  /* 0x0000000400588947 */ /* 0x000fea0003800000 */
[----:B------:R-:W-:-:S04]  /*69c0*/  LOP3.LUT R6, R6, 0x2, RZ, 0xfc, !PT ;  /* 0x0000000206067812 */ /* 0x000fc800078efcff */
[----:B------:R-:W-:-:S13]  /*69d0*/  ISETP.NE.AND P0, PT, R6, 0x3, PT ;  /* 0x000000030600780c */ /* 0x000fda0003f05270 */
[----:B------:R-:W-:Y:S05]  /*69e0*/  @!P0 BRA `(.L_x_65) ;  /* 0x0000000000048947 */ /* 0x000fea0003800000 */
[----:B------:R-:W-:Y:S01]  /*69f0*/  BPT.TRAP 0x1 ;  /* 0x000000040000795c */ /* 0x000fe20000300000 */
.L_x_65:
[----:B------:R-:W0:Y:S01]  /*6a00*/  S2R R3, SR_CgaCtaId ;  /* 0x0000000000037919 */ /* 0x000e220000008800 */
[----:B------:R-:W-:-:S04]  /*6a10*/  MOV R0, 0x400 ;  /* 0x0000040000007802 */ /* 0x000fc80000000f00 */
[----:B0-----:R-:W-:Y:S02]  /*6a20*/  LEA R3, R3, R0, 0x18 ;  /* 0x0000000003037211 */ /* 0x001fe400078ec0ff */
[----:B------:R-:W-:-:S03]  /*6a30*/  SHF.L.U32 R0, R10, 0x1f, RZ ;  /* 0x0000001f0a007819 */ /* 0x000fc600000006ff */
[----:B------:R-:W-:-:S04]  /*6a40*/  VIADD R3, R3, 0x48 ;  /* 0x0000004803037836 */ /* 0x000fc80000000000 */
[C---:B------:R-:W-:Y:S02]  /*6a50*/  IMAD R7, R18.reuse, 0x8, R3 ;  /* 0x0000000812077824 */ /* 0x040fe400078e0203 */
[----:B------:R-:W-:Y:S02]  /*6a60*/  VIADD R18, R18, 0x1 ;  /* 0x0000000112127836 */ /* 0x000fe40000000000 */
[----:B------:R-:W0:Y:S03]  /*6a70*/  SYNCS.PHASECHK.TRANS64.TRYWAIT P0, [R7+URZ], R0 ;  /* 0x00000000070075a7 */ /* 0x000e26000800017f */
[----:B------:R-:W-:-:S04]  /*6a80*/  ISETP.NE.AND P1, PT, R18, 0x9, PT ;  /* 0x000000091200780c */ /* 0x000fc80003f25270 */
[----:B------:R-:W-:Y:S02]  /*6a90*/  SEL R5, RZ, 0x1, P1 ;  /* 0x00000001ff057807 */ /* 0x000fe40000800000 */
[----:B------:R-:W-:Y:S02]  /*6aa0*/  SEL R18, R18, RZ, P1 ;  /* 0x000000ff12127207 */ /* 0x000fe40000800000 */
[----:B------:R-:W-:-:S03]  /*6ab0*/  LOP3.LUT R5, R10, R5, RZ, 0x3c, !PT ;  /* 0x000000050a057212 */ /* 0x000fc600078e3cff */
[----:B------:R-:W-:Y:S01]  /*6ac0*/  IMAD R9, R18, 0x8, R3 ;  /* 0x0000000812097824 */ /* 0x000fe200078e0203 */
[----:B------:R-:W-:Y:S01]  /*6ad0*/  SHF.L.U32 R4, R5, 0x1f, RZ ;  /* 0x0000001f05047819 */ /* 0x000fe200000006ff */
[----:B0-----:R-:W-:Y:S06]  /*6ae0*/  @!P0 BRA `(.L_x_66) ;  /* 0x0000000400988947 */ /* 0x001fec0003800000 */
.L_x_82:
[----:B------:R-:W1:Y:S01]  /*6af0*/  SYNCS.PHASECHK.TRANS64.TRYWAIT P0, [R9+URZ], R4 ;  /* 0x00000004090075a7 */ /* 0x000e62000800017f */
[----:B0-----:R-:W-:-:S05]  /*6b00*/  VIADD R0, R18, 0x1 ;  /* 0x0000000112007836 */ /* 0x001fca0000000000 */
[----:B------:R-:W-:-:S04]  /*6b10*/  ISETP.NE.AND P1, PT, R0, 0x9, PT ;  /* 0x000000090000780c */ /* 0x000fc80003f25270 */
[----:B------:R-:W-:Y:S02]  /*6b20*/  SEL R2, RZ, 0x1, P1 ;  /* 0x00000001ff027807 */ /* 0x000fe40000800000 */
[----:B------:R-:W-:Y:S02]  /*6b30*/  SEL R0, R0, RZ, P1 ;  /* 0x000000ff00007207 */ /* 0x000fe40000800000 */
[----:B------:R-:W-:-:S03]  /*6b40*/  LOP3.LUT R7, R5, R2, RZ, 0x3c, !PT ;  /* 0x0000000205077212 */ /* 0x000fc600078e3cff */
[----:B------:R-:W-:Y:S01]  /*6b50*/  IMAD R6, R0, 0x8, R3 ;  /* 0x0000000800067824 */ /* 0x000fe200078e0203 */
[----:B------:R-:W-:Y:S01]  /*6b60*/  SHF.L.U32 R5, R7, 0x1f, RZ ;  /* 0x0000001f07057819 */ /* 0x000fe200000006ff */
[----:B-1----:R-:W-:Y:S06]  /*6b70*/  @!P0 BRA `(.L_x_67) ;  /* 0x0000000400888947 */ /* 0x002fec0003800000 */
.L_x_83:
[----:B------:R-:W1:Y:S01]  /*6b80*/  SYNCS.PHASECHK.TRANS64.TRYWAIT P0, [R6+URZ], R5 ;  /* 0x00000005060075a7 */ /* 0x000e62000800017f */
[----:B------:R-:W-:-:S05]  /*6b90*/  VIADD R0, R0, 0x1 ;  /* 0x0000000100007836 */ /* 0x000fca0000000000 */
[----:B------:R-:W-:-:S04]  /*6ba0*/  ISETP.NE.AND P1, PT, R0, 0x9, PT ;  /* 0x000000090000780c */ /* 0x000fc80003f25270 */
[----:B------:R-:W-:Y:S02]  /*6bb0*/  SEL R2, RZ, 0x1, P1 ;  /* 0x00000001ff027807 */ /* 0x000fe40000800000 */
[----:B------:R-:W-:Y:S02]  /*6bc0*/  SEL R0, R0, RZ, P1 ;  /* 0x000000ff00007207 */ /* 0x000fe40000800000 */
[----:B------:R-:W-:-:S03]  /*6bd0*/  LOP3.LUT R7, R7, R2, RZ, 0x3c, !PT ;  /* 0x0000000207077212 */ /* 0x000fc600078e3cff */
[----:B0-----:R-:W-:Y:S01]  /*6be0*/  IMAD R9, R0, 0x8, R3 ;  /* 0x0000000800097824 */ /* 0x001fe200078e0203 */
[----:B------:R-:W-:Y:S01]  /*6bf0*/  SHF.L.U32 R4, R7, 0x1f, RZ ;  /* 0x0000001f07047819 */ /* 0x000fe200000006ff */
[----:B-1----:R-:W-:Y:S06]  /*6c00*/  @!P0 BRA `(.L_x_68) ;  /* 0x0000000400788947 */ /* 0x002fec0003800000 */
.L_x_84:
        /* <DEDUP_REMOVED lines=9> */
.L_x_85:
        /* <DEDUP_REMOVED lines=9> */
.L_x_86:
        /* <DEDUP_REMOVED lines=9> */
.L_x_87:
        /* <DEDUP_REMOVED lines=9> */
.L_x_88:
[----:B------:R-:W1:Y:S01]  /*6e50*/  SYNCS.PHASECHK.TRANS64.TRYWAIT P0, [R9+URZ], R4 ;  /* 0x00000004090075a7 */ /* 0x000e62000800017f */
[----:B------:R-:W-:-:S05]  /*6e60*/  VIADD R0, R0, 0x1 ;  /* 0x0000000100007836 */ /* 0x000fca0000000000 */
[----:B------:R-:W-:-:S04]  /*6e70*/  ISETP.NE.AND P1, PT, R0, 0x9, PT ;  /* 0x000000090000780c */ /* 0x000fc80003f25270 */
[----:B------:R-:W-:Y:S02]  /*6e80*/  SEL R2, RZ, 0x1, P1 ;  /* 0x00000001ff027807 */ /* 0x000fe40000800000 */
[----:B------:R-:W-:Y:S02]  /*6e90*/  SEL R0, R0, RZ, P1 ;  /* 0x000000ff00007207 */ /* 0x000fe40000800000 */
[----:B------:R-:W-:Y:S01]  /*6ea0*/  LOP3.LUT R2, R7, R2, RZ, 0x3c, !PT ;  /* 0x0000000207027212 */ /* 0x000fe200078e3cff */
[----:B-1----:R-:W-:Y:S06]  /*6eb0*/  @!P0 BRA `(.L_x_73) ;  /* 0x0000000400308947 */ /* 0x002fec0003800000 */
.L_x_89:
[----:B------:R-:W-:Y:S01]  /*6ec0*/  IMAD R3, R0, 0x8, R3 ;  /* 0x0000000800037824 */ /* 0x000fe200078e0203 */
[----:B------:R-:W-:-:S07]  /*6ed0*/  SHF.L.U32 R0, R2, 0x1f, RZ ;  /* 0x0000001f02007819 */ /* 0x000fce00000006ff */
.L_x_74:
[----:B--2---:R2:W3:Y:S02]  /*6ee0*/  SYNCS.PHASECHK.TRANS64.TRYWAIT P0, [R3+URZ], R0 ;  /* 0x00000000030075a7 */ /* 0x0044e4000800017f */
[----:B---3--:R-:W-:Y:S05]  /*6ef0*/  @!P0 NANOSLEEP.SYNCS 0x989680 ;  /* 0x009896800000895d */ /* 0x008fea0003900000 */
[----:B------:R-:W3:Y:S02]  /*6f00*/  @!P0 SYNCS.PHASECHK.TRANS64 P0, [R3+URZ], R0 ;  /* 0x00000000030085a7 */ /* 0x000ee4000800007f */
[----:B---3--:R-:W-:Y:S05]  /*6f10*/  @!P0 BRA `(.L_x_74) ;  /* 0xfffffffc00f08947 */ /* 0x008fea000383ffff */
.L_x_64:
[----:B------:R-:W-:Y:S05]  /*6f20*/  BSYNC B0 ;  /* 0x0000000000007941 */ /* 0x000fea0003800000 */
.L_x_63:
[----:B------:R-:W-:Y:S05]  /*6f30*/  EXIT ;  /* 0x000000000000794d */ /* 0x000fea0003800000 */
.L_x_22:
[----:B-1----:R-:W-:-:S04]  /*6f40*/  IMAD.U32 R17, RZ, RZ, UR6 ;  /* 0x00000006ff117e24 */ /* 0x002fc8000f8e00ff */
[----:B------:R1:W4:Y:S03]  /*6f50*/  SYNCS.PHASECHK.TRANS64.TRYWAIT P0, [R17+URZ], R16 ;  /* 0x00000010110075a7 */ /* 0x000326000800017f */
[----:B----4-:R-:W-:Y:S05]  /*6f60*/  @!P0 NANOSLEEP.SYNCS 0x989680 ;  /* 0x009896800000895d */ /* 0x010fea0003900000 */
[----:B------:R-:W4:Y:S02]  /*6f70*/  @!P0 SYNCS.PHASECHK.TRANS64 P0, [R17+URZ], R16 ;  /* 0x00000010110085a7 */ /* 0x000f24000800007f */
[----:B----4-:R-:W-:Y:S05]  /*6f80*/  @!P0 BRA `(.L_x_22) ;  /* 0xfffffffc00ec8947 */ /* 0x010fea000383ffff */
[----:B------:R-:W-:Y:S05]  /*6f90*/  BRA `(.L_x_21) ;  /* 0xffffffa400d47947 */ /* 0x000fea000383ffff */
.L_x_28:
[----:B-1----:R-:W-:-:S04]  /*6fa0*/  IMAD.U32 R70, RZ, RZ, UR12 ;  /* 0x0000000cff467e24 */ /* 0x002fc8000f8e00ff */
[----:B------:R1:W4:Y:S03]  /*6fb0*/  SYNCS.PHASECHK.TRANS64.TRYWAIT P0, [R70+URZ], R67 ;  /* 0x00000043460075a7 */ /* 0x000326000800017f */
[----:B----4-:R-:W-:Y:S05]  /*6fc0*/  @!P0 NANOSLEEP.SYNCS 0x989680 ;  /* 0x009896800000895d */ /* 0x010fea0003900000 */
[----:B------:R-:W4:Y:S02]  /*6fd0*/  @!P0 SYNCS.PHASECHK.TRANS64 P0, [R70+URZ], R67 ;  /* 0x00000043460085a7 */ /* 0x000f24000800007f */
[----:B----4-:R-:W-:Y:S05]  /*6fe0*/  @!P0 BRA `(.L_x_28) ;  /* 0xfffffffc00ec8947 */ /* 0x010fea000383ffff */
[----:B------:R-:W-:Y:S05]  /*6ff0*/  BRA `(.L_x_27) ;  /* 0xffffffac006c7947 */ /* 0x000fea000383ffff */
.L_x_51:
[----:B------:R-:W-:Y:S01]  /*7000*/  BSSY B1, `(.L_x_75) ;  /* 0x0000006000017945 */ /* 0x000fe20003800000 */
[----:B------:R-:W-:-:S07]  /*7010*/  IMAD.MOV.U32 R4, RZ, RZ, -0x1 ;  /* 0xffffffffff047424 */ /* 0x000fce00078e00ff */
[----:B------:R-:W-:Y:S05]  /*7020*/  WARPSYNC.COLLECTIVE R4, `(.L_x_76) ;  /* 0x00000000040c7348 */ /* 0x000fea0003c00000 */
[----:B------:R-:W-:Y:S02]  /*7030*/  ELECT P0, UR62, PT ;  /* 0x00000000003e782f */ /* 0x000fe40003800000 */
[----:B------:R-:W-:Y:S01]  /*7040*/  MOV R4, UR62 ;  /* 0x0000003e00047c02 */ /* 0x000fe20008000f00 */
[----:B------:R-:W-:Y:S10]  /*7050*/  ENDCOLLECTIVE ;  /* 0x000000000000791b */ /* 0x000ff40003800000 */
.L_x_76:
[----:B------:R-:W-:Y:S05]  /*7060*/  BSYNC B1 ;  /* 0x0000000000017941 */ /* 0x000fea0003800000 */
.L_x_75:
[----:B------:R-:W-:Y:S05]  /*7070*/  BRA `(.L_x_77) ;  /* 0xffffffec00887947 */ /* 0x000fea000383ffff */
.L_x_54:
[----:B0-----:R0:W1:Y:S02]  /*7080*/  SYNCS.PHASECHK.TRANS64.TRYWAIT P0, [R20+URZ+0x48], R5 ;  /* 0x00004805140075a7 */ /* 0x001064000800017f */
[----:B-1----:R-:W-:Y:S05]  /*7090*/  @!P0 NANOSLEEP.SYNCS 0x989680 ;  /* 0x009896800000895d */ /* 0x002fea0003900000 */
[----:B------:R-:W1:Y:S02]  /*70a0*/  @!P0 SYNCS.PHASECHK.TRANS64 P0, [R20+URZ+0x48], R5 ;  /* 0x00004805140085a7 */ /* 0x000e64000800007f */
[----:B-1----:R-:W-:Y:S05]  /*70b0*/  @!P0 BRA `(.L_x_54) ;  /* 0xfffffffc00f08947 */ /* 0x002fea000383ffff */
[----:B------:R-:W-:Y:S05]  /*70c0*/  BRA `(.L_x_78) ;  /* 0xffffffec00c07947 */ /* 0x000fea000383ffff */
.L_x_62:
[----:B------:R-:W-:Y:S01]  /*70d0*/  BSSY B0, `(.L_x_79) ;  /* 0x0000006000007945 */ /* 0x000fe20003800000 */
[----:B------:R-:W-:-:S07]  /*70e0*/  IMAD.MOV.U32 R4, RZ, RZ, -0x1 ;  /* 0xffffffffff047424 */ /* 0x000fce00078e00ff */
[----:B------:R-:W-:Y:S05]  /*70f0*/  WARPSYNC.COLLECTIVE R4, `(.L_x_80) ;  /* 0x00000000040c7348 */ /* 0x000fea0003c00000 */
[----:B------:R-:W-:Y:S02]  /*7100*/  ELECT P0, UR62, PT ;  /* 0x00000000003e782f */ /* 0x000fe40003800000 */
[----:B------:R-:W-:Y:S01]  /*7110*/  MOV R4, UR62 ;  /* 0x0000003e00047c02 */ /* 0x000fe20008000f00 */
[----:B------:R-:W-:Y:S10]  /*7120*/  ENDCOLLECTIVE ;  /* 0x000000000000791b */ /* 0x000ff40003800000 */
.L_x_80:
[----:B------:R-:W-:Y:S05]  /*7130*/  BSYNC B0 ;  /* 0x0000000000007941 */ /* 0x000fea0003800000 */
.L_x_79:
[----:B------:R-:W-:Y:S05]  /*7140*/  BRA `(.L_x_81) ;  /* 0xfffffff800147947 */ /* 0x000fea000383ffff */
.L_x_66:
[----:B0-----:R0:W1:Y:S02]  /*7150*/  SYNCS.PHASECHK.TRANS64.TRYWAIT P0, [R7+URZ], R0 ;  /* 0x00000000070075a7 */ /* 0x001064000800017f */
[----:B-1----:R-:W-:Y:S05]  /*7160*/  @!P0 NANOSLEEP.SYNCS 0x989680 ;  /* 0x009896800000895d */ /* 0x002fea0003900000 */
[----:B------:R-:W1:Y:S02]  /*7170*/  @!P0 SYNCS.PHASECHK.TRANS64 P0, [R7+URZ], R0 ;  /* 0x00000000070085a7 */ /* 0x000e64000800007f */
[----:B-1----:R-:W-:Y:S05]  /*7180*/  @!P0 BRA `(.L_x_66) ;  /* 0xfffffffc00f08947 */ /* 0x002fea000383ffff */
[----:B------:R-:W-:Y:S05]  /*7190*/  BRA `(.L_x_82) ;  /* 0xfffffff800547947 */ /* 0x000fea000383ffff */
.L_x_67:
[----:B0-----:R0:W1:Y:S02]  /*71a0*/  SYNCS.PHASECHK.TRANS64.TRYWAIT P0, [R9+URZ], R4 ;  /* 0x00000004090075a7 */ /* 0x001064000800017f */
[----:B-1----:R-:W-:Y:S05]  /*71b0*/  @!P0 NANOSLEEP.SYNCS 0x989680 ;  /* 0x009896800000895d */ /* 0x002fea0003900000 */
[----:B------:R-:W1:Y:S02]  /*71c0*/  @!P0 SYNCS.PHASECHK.TRANS64 P0, [R9+URZ], R4 ;  /* 0x00000004090085a7 */ /* 0x000e64000800007f */
[----:B-1----:R-:W-:Y:S05]  /*71d0*/  @!P0 BRA `(.L_x_67) ;  /* 0xfffffffc00f08947 */ /* 0x002fea000383ffff */
[----:B------:R-:W-:Y:S05]  /*71e0*/  BRA `(.L_x_83) ;  /* 0xfffffff800647947 */ /* 0x000fea000383ffff */
.L_x_68:
[----:B0-----:R0:W1:Y:S02]  /*71f0*/  SYNCS.PHASECHK.TRANS64.TRYWAIT P0, [R6+URZ], R5 ;  /* 0x00000005060075a7 */ /* 0x001064000800017f */
[----:B-1----:R-:W-:Y:S05]  /*7200*/  @!P0 NANOSLEEP.SYNCS 0x989680 ;  /* 0x009896800000895d */ /* 0x002fea0003900000 */
[----:B------:R-:W1:Y:S02]  /*7210*/  @!P0 SYNCS.PHASECHK.TRANS64 P0, [R6+URZ], R5 ;  /* 0x00000005060085a7 */ /* 0x000e64000800007f */
[----:B-1----:R-:W-:Y:S05]  /*7220*/  @!P0 BRA `(.L_x_68) ;  /* 0xfffffffc00f08947 */ /* 0x002fea000383ffff */
[----:B------:R-:W-:Y:S05]  /*7230*/  BRA `(.L_x_84) ;  /* 0xfffffff800747947 */ /* 0x000fea000383ffff */
.L_x_69:
[----:B0-----:R0:W1:Y:S02]  /*7240*/  SYNCS.PHASECHK.TRANS64.TRYWAIT P0, [R9+URZ], R4 ;  /* 0x00000004090075a7 */ /* 0x001064000800017f */
[----:B-1----:R-:W-:Y:S05]  /*7250*/  @!P0 NANOSLEEP.SYNCS 0x989680 ;  /* 0x009896800000895d */ /* 0x002fea0003900000 */
[----:B------:R-:W1:Y:S02]  /*7260*/  @!P0 SYNCS.PHASECHK.TRANS64 P0, [R9+URZ], R4 ;  /* 0x00000004090085a7 */ /* 0x000e64000800007f */
[----:B-1----:R-:W-:Y:S05]  /*7270*/  @!P0 BRA `(.L_x_69) ;  /* 0xfffffffc00f08947 */ /* 0x002fea000383ffff */
[----:B------:R-:W-:Y:S05]  /*7280*/  BRA `(.L_x_85) ;  /* 0xfffffff800847947 */ /* 0x000fea000383ffff */
.L_x_70:
[----:B0-----:R0:W1:Y:S02]  /*7290*/  SYNCS.PHASECHK.TRANS64.TRYWAIT P0, [R6+URZ], R5 ;  /* 0x00000005060075a7 */ /* 0x001064000800017f */
[----:B-1----:R-:W-:Y:S05]  /*72a0*/  @!P0 NANOSLEEP.SYNCS 0x989680 ;  /* 0x009896800000895d */ /* 0x002fea0003900000 */
[----:B------:R-:W1:Y:S02]  /*72b0*/  @!P0 SYNCS.PHASECHK.TRANS64 P0, [R6+URZ], R5 ;  /* 0x00000005060085a7 */ /* 0x000e64000800007f */
[----:B-1----:R-:W-:Y:S05]  /*72c0*/  @!P0 BRA `(.L_x_70) ;  /* 0xfffffffc00f08947 */ /* 0x002fea000383ffff */
[----:B------:R-:W-:Y:S05]  /*72d0*/  BRA `(.L_x_86) ;  /* 0xfffffff800947947 */ /* 0x000fea000383ffff */
.L_x_71:
[----:B0-----:R0:W1:Y:S02]  /*72e0*/  SYNCS.PHASECHK.TRANS64.TRYWAIT P0, [R9+URZ], R4 ;  /* 0x00000004090075a7 */ /* 0x001064000800017f */
[----:B-1----:R-:W-:Y:S05]  /*72f0*/  @!P0 NANOSLEEP.SYNCS 0x989680 ;  /* 0x009896800000895d */ /* 0x002fea0003900000 */
[----:B------:R-:W1:Y:S02]  /*7300*/  @!P0 SYNCS.PHASECHK.TRANS64 P0, [R9+URZ], R4 ;  /* 0x00000004090085a7 */ /* 0x000e64000800007f */
[----:B-1----:R-:W-:Y:S05]  /*7310*/  @!P0 BRA `(.L_x_71) ;  /* 0xfffffffc00f08947 */ /* 0x002fea000383ffff */
[----:B------:R-:W-:Y:S05]  /*7320*/  BRA `(.L_x_87) ;  /* 0xfffffff800a47947 */ /* 0x000fea000383ffff */
.L_x_72:
[----:B0-----:R0:W1:Y:S02]  /*7330*/  SYNCS.PHASECHK.TRANS64.TRYWAIT P0, [R6+URZ], R5 ;  /* 0x00000005060075a7 */ /* 0x001064000800017f */
[----:B-1----:R-:W-:Y:S05]  /*7340*/  @!P0 NANOSLEEP.SYNCS 0x989680 ;  /* 0x009896800000895d */ /* 0x002fea0003900000 */
[----:B------:R-:W1:Y:S02]  /*7350*/  @!P0 SYNCS.PHASECHK.TRANS64 P0, [R6+URZ], R5 ;  /* 0x00000005060085a7 */ /* 0x000e64000800007f */
[----:B-1----:R-:W-:Y:S05]  /*7360*/  @!P0 BRA `(.L_x_72) ;  /* 0xfffffffc00f08947 */ /* 0x002fea000383ffff */
[----:B------:R-:W-:Y:S05]  /*7370*/  BRA `(.L_x_88) ;  /* 0xfffffff800b47947 */ /* 0x000fea000383ffff */
.L_x_73:
[----:B-1----:R1:W2:Y:S02]  /*7380*/  SYNCS.PHASECHK.TRANS64.TRYWAIT P0, [R9+URZ], R4 ;  /* 0x00000004090075a7 */ /* 0x0022a4000800017f */
[----:B--2---:R-:W-:Y:S05]  /*7390*/  @!P0 NANOSLEEP.SYNCS 0x989680 ;  /* 0x009896800000895d */ /* 0x004fea0003900000 */
[----:B------:R-:W2:Y:S02]  /*73a0*/  @!P0 SYNCS.PHASECHK.TRANS64 P0, [R9+URZ], R4 ;  /* 0x00000004090085a7 */ /* 0x000ea4000800007f */
[----:B--2---:R-:W-:Y:S05]  /*73b0*/  @!P0 BRA `(.L_x_73) ;  /* 0xfffffffc00f08947 */ /* 0x004fea000383ffff */
[----:B------:R-:W-:Y:S05]  /*73c0*/  BRA `(.L_x_89) ;  /* 0xfffffff800bc7947 */ /* 0x000fea000383ffff */
.L_x_90:
[----:B------:R-:W-:-:S00]  /*73d0*/  BRA `(.L_x_90) ;  /* 0xfffffffc00fc7947 */ /* 0x000fc0000383ffff */
[----:B------:R-:W-:-:S00]  /*73e0*/  NOP ;  /* 0x0000000000007918 */ /* 0x000fc00000000000 */
        /* <DEDUP_REMOVED lines=9> */
.L_x_91:


//--------------------- .nv.shared._ZN7cutlass13device_kernelINS_4gemm6kernel13GemmUniversalIN4cute5tupleIJiiiiEEENS1_10collective13CollectiveMmaINS1_37MainloopSm90TmaGmmaWarpSpecializedFP8ILi9ENS5_IJNS4_1CILi2EEENSA_ILi1EEESC_EEENS1_35KernelTmaWarpSpecializedCooperativeEEENS5_IJNSA_ILi384EEENSA_ILi16EEENSA_ILi64EEEEEENS_12float_e4m3_tENS5_IJlSC_lEEESK_SL_NS4_8TiledMMAINS4_8MMA_AtomIJNS4_4SM904GMMA30MMA_64x16x32_F32E4M3E4M3_SS_TNILNSP_7ScaleInE1ELSR_1EEEEEENS4_6LayoutISD_NS5_IJSC_NSA_ILi0EEESV_EEEEENS5_IJNS4_10UnderscoreESY_SY_EEEEENS4_13SM90_TMA_LOADENS4_14ComposedLayoutINS4_7SwizzleILi2ELi4ELi3EEENS4_18smem_ptr_flag_bitsILi8EEENSU_INS5_IJNSA_ILi8EEESI_EEENS5_IJSI_SC_EEEEEEEvNS4_8identityENS4_23SM90_TMA_LOAD_MULTICASTES1B_vS1C_EENS_8epilogue10collective6detail29Sm90TmaWarpSpecializedAdapterINS1G_15DefaultEpilogueISK_SL_SL_NS1F_6thread17LinearCombinationISK_Li1EffLNS1K_9ScaleType4KindE0ELNS_15FloatRoundStyleE2ESK_EENS1_15EpilogueDefaultEEEEEvvEEEEvNT_6ParamsE --------------------------
	.section	.nv.shared._ZN7cutlass13device_kernelINS_4gemm6kernel13GemmUniversalIN4cute5tupleIJiiiiEEENS1_10collective13CollectiveMmaINS1_37MainloopSm90TmaGmmaWarpSpecializedFP8ILi9ENS5_IJNS4_1CILi2EEENSA_ILi1EEESC_EEENS1_35KernelTmaWarpSpecializedCooperativeEEENS5_IJNSA_ILi384EEENSA_ILi16EEENSA_ILi64EEEEEENS_12float_e4m3_tENS5_IJlSC_lEEESK_SL_NS4_8TiledMMAINS4_8MMA_AtomIJNS4_4SM904GMMA30MMA_64x16x32_F32E4M3E4M3_SS_TNILNSP_7ScaleInE1ELSR_1EEEEEENS4_6LayoutISD_NS5_IJSC_NSA_ILi0EEESV_EEEEENS5_IJNS4_10UnderscoreESY_SY_EEEEENS4_13SM90_TMA_LOADENS4_14ComposedLayoutINS4_7SwizzleILi2ELi4ELi3EEENS4_18smem_ptr_flag_bitsILi8EEENSU_INS5_IJNSA_ILi8EEESI_EEENS5_IJSI_SC_EEEEEEEvNS4_8identityENS4_23SM90_TMA_LOAD_MULTICASTES1B_vS1C_EENS_8epilogue10collective6detail29Sm90TmaWarpSpecializedAdapterINS1G_15DefaultEpilogueISK_SL_SL_NS1F_6thread17LinearCombinationISK_Li1EffLNS1K_9ScaleType4KindE0ELNS_15FloatRoundStyleE2ESK_EENS1_15EpilogueDefaultEEEEEvvEEEEvNT_6ParamsE,"aw",@nobits
	.sectionflags	@""
	.align	16
	.zero		1024


//--------------------- .nv.shared.reserved.0     --------------------------
	.section	.nv.shared.reserved.0,"aw",@nobits
	.weak		__nv_reservedSMEM_offset_0_alias
	.size		__nv_reservedSMEM_offset_0_alias, 0, 0
	.other		__nv_reservedSMEM_offset_0_alias,@"STO_CUDA_RESERVED_SHARED STV_DEFAULT"
__nv_reservedSMEM_offset_0_alias:
	.zero		0


//--------------------- .nv.global                --------------------------
	.section	.nv.global,"aw",@nobits
.nv.global:
	.type		_ZN40_INTERNAL_27acb62e_4_k_cu_19ba2fd2_114374cute1_E,@object
	.size		_ZN40_INTERNAL_27acb62e_4_k_cu_19ba2fd2_114374cute1_E,(_ZN40_INTERNAL_27acb62e_4_k_cu_19ba2fd2_114374cuda3std3__45__cpo6cbeginE - _ZN40_INTERNAL_27acb62e_4_k_cu_19ba2fd2_114374cute1_E)
_ZN40_INTERNAL_27acb62e_4_k_cu_19ba2fd2_114374cute1_E:
	.zero		1
	.type		_ZN40_INTERNAL_27acb62e_4_k_cu_19ba2fd2_114374cuda3std3__45__cpo6cbeginE,@object
	.size		_ZN40_INTERNAL_27acb62e_4_k_cu_19ba2fd2_114374cuda3std3__45__cpo6cbeginE,(_ZN40_INTERNAL_27acb62e_4_k_cu_19ba2fd2_114374cuda3std3__48in_placeE - _ZN40_INTERNAL_27acb62e_4_k_cu_19ba2fd2_114374cuda3std3__45__cpo6cbeginE)
_ZN40_INTERNAL_27acb62e_4_k_cu_19ba2fd2_114374cuda3std3__45__cpo6cbeginE:
	.zero		1
	.type		_ZN40_INTERNAL_27acb62e_4_k_cu_19ba2fd2_114374cuda3std3__48in_placeE,@object
	.size		_ZN40_INTERNAL_27acb62e_4_k_cu_19ba2fd2_114374cuda3std3__48in_placeE,(_ZN40_INTERNAL_27acb62e_4_k_cu_19ba2fd2_114374cuda3std6ranges3__45__cpo9iter_moveE - _ZN40_INTERNAL_27acb62e_4_k_cu_19ba2fd2_114374cuda3std3__48in_placeE)
_ZN40_INTERNAL_27acb62e_4_k_cu_19ba2fd2_114374cuda3std3__48in_placeE:
	.zero		1
	.type		_ZN40_INTERNAL_27acb62e_4_k_cu_19ba2fd2_114374cuda3std6ranges3__45__cpo9iter_moveE,@object
	.size		_ZN40_INTERNAL_27acb62e_4_k_cu_19ba2fd2_114374cuda3std6ranges3__45__cpo9iter_moveE,(_ZN40_INTERNAL_27acb62e_4_k_cu_19ba2fd2_114374cuda3std3__45__cpo5beginE - _ZN40_INTERNAL_27acb62e_4_k_cu_19ba2fd2_114374cuda3std6ranges3__45__cpo9iter_moveE)
_ZN40_INTERNAL_27acb62e_4_k_cu_19ba2fd2_114374cuda3std6ranges3__45__cpo9iter_moveE:
	.zero		1
	.type		_ZN40_INTERNAL_27acb62e_4_k_cu_19ba2fd2_114374cuda3std3__45__cpo5beginE,@object
	.size		_ZN40_INTERNAL_27acb62e_4_k_cu_19ba2fd2_114374cuda3std3__45__cpo5beginE,(_ZN40_INTERNAL_27acb62e_4_k_cu_19ba2fd2_114374cuda3std3__442_GLOBAL__N__27acb62e_4_k_cu_19ba2fd2_114376ignoreE - _ZN40_INTERNAL_27acb62e_4_k_cu_19ba2fd2_114374cuda3std3__45__cpo5beginE)
_ZN40_INTERNAL_27acb62e_4_k_cu_19ba2fd2_114374cuda3std3__45__cpo5beginE:
	.zero		1
	.type		_ZN40_INTERNAL_27acb62e_4_k_cu_19ba2fd2_114374cuda3std3__442_GLOBAL__N__27acb62e_4_k_cu_19ba2fd2_114376ignoreE,@object
	.size		_ZN40_INTERNAL_27acb62e_4_k_cu_19ba2fd2_114374cuda3std3__442_GLOBAL__N__27acb62e_4_k_cu_19ba2fd2_114376ignoreE,(_ZN40_INTERNAL_27acb62e_4_k_cu_19ba2fd2_114374cute7productE - _ZN40_INTERNAL_27acb62e_4_k_cu_19ba2fd2_114374cuda3std3__442_GLOBAL__N__27acb62e_4_k_cu_19ba2fd2_114376ignoreE)
_ZN40_INTERNAL_27acb62e_4_k_cu_19ba2fd2_114374cuda3std3__442_GLOBAL__N__27acb62e_4_k_cu_19ba2fd2_114376ignoreE:
	.zero		1
	.type		_ZN40_INTERNAL_27acb62e_4_k_cu_19ba2fd2_114374cute7productE,@object
	.size		_ZN40_INTERNAL_27acb62e_4_k_cu_19ba2fd2_114374cute7productE,(_ZN40_INTERNAL_27acb62e_4_k_cu_19ba2fd2_114374cuda3std3__45__cpo3endE - _ZN40_INTERNAL_27acb62e_4_k_cu_19ba2fd2_114374cute7productE)
_ZN40_INTERNAL_27acb62e_4_k_cu_19ba2fd2_114374cute7productE:
	.zero		1
	.type		_ZN40_INTERNAL_27acb62e_4_k_cu_19ba2fd2_114374cuda3std3__45__cpo3endE,@object
	.size		_ZN40_INTERNAL_27acb62e_4_k_cu_19ba2fd2_114374cuda3std3__45__cpo3endE,(_ZN40_INTERNAL_27acb62e_4_k_cu_19ba2fd2_114374cuda3std3__419piecewise_constructE - _ZN40_INTERNAL_27acb62e_4_k_cu_19ba2fd2_114374cuda3std3__45__cpo3endE)
_ZN40_INTERNAL_27acb62e_4_k_cu_19ba2fd2_114374cuda3std3__45__cpo3endE:
	.zero		1
	.type		_ZN40_INTERNAL_27acb62e_4_k_cu_19ba2fd2_114374cuda3std3__419piecewise_constructE,@object
	.size		_ZN40_INTERNAL_27acb62e_4_k_cu_19ba2fd2_114374cuda3std3__419piecewise_constructE,(_ZN40_INTERNAL_27acb62e_4_k_cu_19ba2fd2_114374cuda3std3__45__cpo4cendE - _ZN40_INTERNAL_27acb62e_4_k_cu_19ba2fd2_114374cuda3std3__419piecewise_constructE)
_ZN40_INTERNAL_27acb62e_4_k_cu_19ba2fd2_114374cuda3std3__419piecewise_constructE:
	.zero		1
	.type		_ZN40_INTERNAL_27acb62e_4_k_cu_19ba2fd2_114374cuda3std3__45__cpo4cendE,@object
	.size		_ZN40_INTERNAL_27acb62e_4_k_cu_19ba2fd2_114374cuda3std3__45__cpo4cendE,(_ZN40_INTERNAL_27acb62e_4_k_cu_19ba2fd2_114374cuda3std6ranges3__45__cpo4swapE - _ZN40_INTERNAL_27acb62e_4_k_cu_19ba2fd2_114374cuda3std3__45__cpo4cendE)
_ZN40_INTERNAL_27acb62e_4_k_cu_19ba2fd2_114374cuda3std3__45__cpo4cendE:
	.zero		1
	.type		_ZN40_INTERNAL_27acb62e_4_k_cu_19ba2fd2_114374cuda3std6ranges3__45__cpo4swapE,@object
	.size		_ZN40_INTERNAL_27acb62e_4_k_cu_19ba2fd2_114374cuda3std6ranges3__45__cpo4swapE,(.L_7 - _ZN40_INTERNAL_27acb62e_4_k_cu_19ba2fd2_114374cuda3std6ranges3__45__cpo4swapE)
_ZN40_INTERNAL_27acb62e_4_k_cu_19ba2fd2_114374cuda3std6ranges3__45__cpo4swapE:
	.zero		1
.L_7:


//--------------------- .nv.constant0._ZN7cutlass13device_kernelINS_4gemm6kernel13GemmUniversalIN4cute5tupleIJiiiiEEENS1_10collective13CollectiveMmaINS1_37MainloopSm90TmaGmmaWarpSpecializedFP8ILi9ENS5_IJNS4_1CILi2EEENSA_ILi1EEESC_EEENS1_35KernelTmaWarpSpecializedCooperativeEEENS5_IJNSA_ILi384EEENSA_ILi16EEENSA_ILi64EEEEEENS_12float_e4m3_tENS5_IJlSC_lEEESK_SL_NS4_8TiledMMAINS4_8MMA_AtomIJNS4_4SM904GMMA30MMA_64x16x32_F32E4M3E4M3_SS_TNILNSP_7ScaleInE1ELSR_1EEEEEENS4_6LayoutISD_NS5_IJSC_NSA_ILi0EEESV_EEEEENS5_IJNS4_10UnderscoreESY_SY_EEEEENS4_13SM90_TMA_LOADENS4_14ComposedLayoutINS4_7SwizzleILi2ELi4ELi3EEENS4_18smem_ptr_flag_bitsILi8EEENSU_INS5_IJNSA_ILi8EEESI_EEENS5_IJSI_SC_EEEEEEEvNS4_8identityENS4_23SM90_TMA_LOAD_MULTICASTES1B_vS1C_EENS_8epilogue10collective6detail29Sm90TmaWarpSpecializedAdapterINS1G_15DefaultEpilogueISK_SL_SL_NS1F_6thread17LinearCombinationISK_Li1EffLNS1K_9ScaleType4KindE0ELNS_15FloatRoundStyleE2ESK_EENS1_15EpilogueDefaultEEEEEvvEEEEvNT_6ParamsE --------------------------
	.section	.nv.constant0._ZN7cutlass13device_kernelINS_4gemm6kernel13GemmUniversalIN4cute5tupleIJiiiiEEENS1_10collective13CollectiveMmaINS1_37MainloopSm90TmaGmmaWarpSpecializedFP8ILi9ENS5_IJNS4_1CILi2EEENSA_ILi1EEESC_EEENS1_35KernelTmaWarpSpecializedCooperativeEEENS5_IJNSA_ILi384EEENSA_ILi16EEENSA_ILi64EEEEEENS_12float_e4m3_tENS5_IJlSC_lEEESK_SL_NS4_8TiledMMAINS4_8MMA_AtomIJNS4_4SM904GMMA30MMA_64x16x32_F32E4M3E4M3_SS_TNILNSP_7ScaleInE1ELSR_1EEEEEENS4_6LayoutISD_NS5_IJSC_NSA_ILi0EEESV_EEEEENS5_IJNS4_10UnderscoreESY_SY_EEEEENS4_13SM90_TMA_LOADENS4_14ComposedLayoutINS4_7SwizzleILi2ELi4ELi3EEENS4_18smem_ptr_flag_bitsILi8EEENSU_INS5_IJNSA_ILi8EEESI_EEENS5_IJSI_SC_EEEEEEEvNS4_8identityENS4_23SM90_TMA_LOAD_MULTICASTES1B_vS1C_EENS_8epilogue10collective6detail29Sm90TmaWarpSpecializedAdapterINS1G_15DefaultEpilogueISK_SL_SL_NS1F_6thread17LinearCombinationISK_Li1EffLNS1K_9ScaleType4KindE0ELNS_15FloatRoundStyleE2ESK_EENS1_15EpilogueDefaultEEEEEvvEEEEvNT_6ParamsE,"a",@progbits
	.sectionflags	@""
	.align	4
.nv.constant0._ZN7cutlass13device_kernelINS_4gemm6kernel13GemmUniversalIN4cute5tupleIJiiiiEEENS1_10collective13CollectiveMmaINS1_37MainloopSm90TmaGmmaWarpSpecializedFP8ILi9ENS5_IJNS4_1CILi2EEENSA_ILi1EEESC_EEENS1_35KernelTmaWarpSpecializedCooperativeEEENS5_IJNSA_ILi384EEENSA_ILi16EEENSA_ILi64EEEEEENS_12float_e4m3_tENS5_IJlSC_lEEESK_SL_NS4_8TiledMMAINS4_8MMA_AtomIJNS4_4SM904GMMA30MMA_64x16x32_F32E4M3E4M3_SS_TNILNSP_7ScaleInE1ELSR_1EEEEEENS4_6LayoutISD_NS5_IJSC_NSA_ILi0EEESV_EEEEENS5_IJNS4_10UnderscoreESY_SY_EEEEENS4_13SM90_TMA_LOADENS4_14ComposedLayoutINS4_7SwizzleILi2ELi4ELi3EEENS4_18smem_ptr_flag_bitsILi8EEENSU_INS5_IJNSA_ILi8EEESI_EEENS5_IJSI_SC_EEEEEEEvNS4_8identityENS4_23SM90_TMA_LOAD_MULTICASTES1B_vS1C_EENS_8epilogue10collective6detail29Sm90TmaWarpSpecializedAdapterINS1G_15DefaultEpilogueISK_SL_SL_NS1F_6thread17LinearCombinationISK_Li1EffLNS1K_9ScaleType4KindE0ELNS_15FloatRoundStyleE2ESK_EENS1_15EpilogueDefaultEEEEEvvEEEEvNT_6ParamsE:
	.zero		1664


//--------------------- SYMBOLS --------------------------

	.type		.nv.reservedSmem.offset0,@object
	.size		.nv.reservedSmem.offset0,0x4
